	.target	sm_90a

	.elftype	@"ET_EXEC"


//--------------------- .note.nv.tkinfo           --------------------------
	.section	.note.nv.tkinfo,"",@"SHT_NOTE"
	.sectionflags	@"SHF_NOTE_NV_TKINFO"
	.tkinfo
        /*0018*/ 	.word	0x00000002
        /*0030*/ 	.string	""
        /*0030*/ 	.string	"ptxas"
        /*0030*/ 	.string	"Cuda compilation tools, release 13.0, V13.0.88"
        /*0030*/ 	.string	"Build cuda_13.0.r13.0/compiler.36424714_0"
        /*0030*/ 	.string	"-arch sm_90a -m 64 "



//--------------------- .note.nv.cuinfo           --------------------------
	.section	.note.nv.cuinfo,"",@"SHT_NOTE"
	.sectionflags	@"SHF_NOTE_NV_CUINFO"
        /*0018*/ 	.short	0x0002
        /*001a*/ 	.short	0x005a
        /*001c*/ 	.short	0x0082
	.zero		2


//--------------------- .nv.info                  --------------------------
	.section	.nv.info,"",@"SHT_CUDA_INFO"
	.align	4


	//----- nvinfo : EIATTR_REGCOUNT
	.align		4
        /*0000*/ 	.byte	0x04, 0x2f
        /*0002*/ 	.short	(.L_12 - .L_11)
	.align		4
.L_11:
        /*0004*/ 	.word	index@(_ZN7cutlass13device_kernelINS_4gemm6kernel13GemmUniversalIN4cute5tupleIJiiiiEEENS1_10collective13CollectiveMmaINS1_40MainloopSm90TmaGmmaWarpSpecializedSparseILi5ENS5_IJNS4_1CILi2EEENSA_ILi1EEESC_EEENS1_35KernelTmaWarpSpecializedCooperativeEEENS5_IJNSA_ILi128EEENSA_ILi256EEENSA_ILi64EEEEEENS_10bfloat16_tENS5_IJNS4_6LayoutINS5_IJiNS5_IJSB_iEEEiEEENS5_IJlNS5_IJSC_SB_EEElEEEEENSL_INS5_IJNS5_IJNS5_IJNSA_ILi8EEESB_NSA_ILi4EEEEEEiEEENS5_IJNS5_IJNSA_ILi16EEESB_SB_EEEiEEEiEEENS5_IJNS5_IJNS5_IJSI_SV_NSA_ILi1024EEEEEENSA_ILi4096EEEEEENS5_IJNS5_IJSC_NSA_ILi512EEENSA_ILi32EEEEEElEEElEEEEEEEESK_NS5_IJlSC_lEEENS4_8TiledMMAINS4_8MMA_AtomIJNS4_4SM904GMMA6SPARSE29GMMA_64x256x32_F32BF16BF16_SSILNS1E_5MajorE0ELS1H_0ELNS1E_7ScaleInE1ELS1I_1ELNS1E_9SparseSelE0EEEEEENSL_ISD_NS5_IJSC_NSA_ILi0EEES1M_EEEEENS5_IJNS4_10UnderscoreES1P_S1P_EEEEENS4_13SM90_TMA_LOADENS4_14ComposedLayoutINS4_7SwizzleILi2ELi4ELi3EEENS4_25smem_sparse_ptr_flag_bitsILi2ELi16EEENSL_INS5_IJNS5_IJSC_SR_EEENS5_IJSB_S14_EEEEEENS5_IJNS5_IJS1M_SI_EEESO_EEEEEEEvNS4_8identityENS4_23SM90_TMA_LOAD_MULTICASTENS1T_INS1U_ILi3ELi4ELi3EEENS4_18smem_ptr_flag_bitsILi16EEENSL_INS5_IJSR_SI_EEENS5_IJSI_SC_EEEEEEEvS25_EENS_8epilogue10collective6detail29Sm90TmaWarpSpecializedAdapterINS2G_15DefaultEpilogueIfNS5_IJSC_llEEES2K_NS2F_6thread17LinearCombinationIfLi1EffLNS2L_9ScaleType4KindE0ELNS_15FloatRoundStyleE2EfEENS1_15EpilogueDefaultEEEEEvvEEEEvNT_6ParamsE)
        /*0008*/ 	.word	0x000000a8


	//----- nvinfo : EIATTR_FRAME_SIZE
	.align		4
.L_12:
        /*000c*/ 	.byte	0x04, 0x11
        /*000e*/ 	.short	(.L_14 - .L_13)
	.align		4
.L_13:
        /*0010*/ 	.word	index@(_ZN7cutlass13device_kernelINS_4gemm6kernel13GemmUniversalIN4cute5tupleIJiiiiEEENS1_10collective13CollectiveMmaINS1_40MainloopSm90TmaGmmaWarpSpecializedSparseILi5ENS5_IJNS4_1CILi2EEENSA_ILi1EEESC_EEENS1_35KernelTmaWarpSpecializedCooperativeEEENS5_IJNSA_ILi128EEENSA_ILi256EEENSA_ILi64EEEEEENS_10bfloat16_tENS5_IJNS4_6LayoutINS5_IJiNS5_IJSB_iEEEiEEENS5_IJlNS5_IJSC_SB_EEElEEEEENSL_INS5_IJNS5_IJNS5_IJNSA_ILi8EEESB_NSA_ILi4EEEEEEiEEENS5_IJNS5_IJNSA_ILi16EEESB_SB_EEEiEEEiEEENS5_IJNS5_IJNS5_IJSI_SV_NSA_ILi1024EEEEEENSA_ILi4096EEEEEENS5_IJNS5_IJSC_NSA_ILi512EEENSA_ILi32EEEEEElEEElEEEEEEEESK_NS5_IJlSC_lEEENS4_8TiledMMAINS4_8MMA_AtomIJNS4_4SM904GMMA6SPARSE29GMMA_64x256x32_F32BF16BF16_SSILNS1E_5MajorE0ELS1H_0ELNS1E_7ScaleInE1ELS1I_1ELNS1E_9SparseSelE0EEEEEENSL_ISD_NS5_IJSC_NSA_ILi0EEES1M_EEEEENS5_IJNS4_10UnderscoreES1P_S1P_EEEEENS4_13SM90_TMA_LOADENS4_14ComposedLayoutINS4_7SwizzleILi2ELi4ELi3EEENS4_25smem_sparse_ptr_flag_bitsILi2ELi16EEENSL_INS5_IJNS5_IJSC_SR_EEENS5_IJSB_S14_EEEEEENS5_IJNS5_IJS1M_SI_EEESO_EEEEEEEvNS4_8identityENS4_23SM90_TMA_LOAD_MULTICASTENS1T_INS1U_ILi3ELi4ELi3EEENS4_18smem_ptr_flag_bitsILi16EEENSL_INS5_IJSR_SI_EEENS5_IJSI_SC_EEEEEEEvS25_EENS_8epilogue10collective6detail29Sm90TmaWarpSpecializedAdapterINS2G_15DefaultEpilogueIfNS5_IJSC_llEEES2K_NS2F_6thread17LinearCombinationIfLi1EffLNS2L_9ScaleType4KindE0ELNS_15FloatRoundStyleE2EfEENS1_15EpilogueDefaultEEEEEvvEEEEvNT_6ParamsE)
        /*0014*/ 	.word	0x00000000


	//----- nvinfo : EIATTR_MIN_STACK_SIZE
	.align		4
.L_14:
        /*0018*/ 	.byte	0x04, 0x12
        /*001a*/ 	.short	(.L_16 - .L_15)
	.align		4
.L_15:
        /*001c*/ 	.word	index@(_ZN7cutlass13device_kernelINS_4gemm6kernel13GemmUniversalIN4cute5tupleIJiiiiEEENS1_10collective13CollectiveMmaINS1_40MainloopSm90TmaGmmaWarpSpecializedSparseILi5ENS5_IJNS4_1CILi2EEENSA_ILi1EEESC_EEENS1_35KernelTmaWarpSpecializedCooperativeEEENS5_IJNSA_ILi128EEENSA_ILi256EEENSA_ILi64EEEEEENS_10bfloat16_tENS5_IJNS4_6LayoutINS5_IJiNS5_IJSB_iEEEiEEENS5_IJlNS5_IJSC_SB_EEElEEEEENSL_INS5_IJNS5_IJNS5_IJNSA_ILi8EEESB_NSA_ILi4EEEEEEiEEENS5_IJNS5_IJNSA_ILi16EEESB_SB_EEEiEEEiEEENS5_IJNS5_IJNS5_IJSI_SV_NSA_ILi1024EEEEEENSA_ILi4096EEEEEENS5_IJNS5_IJSC_NSA_ILi512EEENSA_ILi32EEEEEElEEElEEEEEEEESK_NS5_IJlSC_lEEENS4_8TiledMMAINS4_8MMA_AtomIJNS4_4SM904GMMA6SPARSE29GMMA_64x256x32_F32BF16BF16_SSILNS1E_5MajorE0ELS1H_0ELNS1E_7ScaleInE1ELS1I_1ELNS1E_9SparseSelE0EEEEEENSL_ISD_NS5_IJSC_NSA_ILi0EEES1M_EEEEENS5_IJNS4_10UnderscoreES1P_S1P_EEEEENS4_13SM90_TMA_LOADENS4_14ComposedLayoutINS4_7SwizzleILi2ELi4ELi3EEENS4_25smem_sparse_ptr_flag_bitsILi2ELi16EEENSL_INS5_IJNS5_IJSC_SR_EEENS5_IJSB_S14_EEEEEENS5_IJNS5_IJS1M_SI_EEESO_EEEEEEEvNS4_8identityENS4_23SM90_TMA_LOAD_MULTICASTENS1T_INS1U_ILi3ELi4ELi3EEENS4_18smem_ptr_flag_bitsILi16EEENSL_INS5_IJSR_SI_EEENS5_IJSI_SC_EEEEEEEvS25_EENS_8epilogue10collective6detail29Sm90TmaWarpSpecializedAdapterINS2G_15DefaultEpilogueIfNS5_IJSC_llEEES2K_NS2F_6thread17LinearCombinationIfLi1EffLNS2L_9ScaleType4KindE0ELNS_15FloatRoundStyleE2EfEENS1_15EpilogueDefaultEEEEEvvEEEEvNT_6ParamsE)
        /*0020*/ 	.word	0x00000000
.L_16:


//--------------------- .nv.compat                --------------------------
	.section	.nv.compat,"",@"SHT_CUDA_COMPAT_INFO"
	.align	4
        /*0000*/ 	.byte	0x02, 0x09, 0x01, 0x00, 0x02, 0x02, 0x04, 0x00, 0x02, 0x05, 0x05, 0x00, 0x03, 0x07, 0x01, 0x01
        /*0010*/ 	.byte	0x02, 0x03, 0x01, 0x00, 0x02, 0x06, 0x01, 0x00, 0x04, 0x0b, 0x08, 0x00, 0x00, 0x00, 0x00, 0x00
        /*0020*/ 	.byte	0x00, 0x00, 0x00, 0x00


//--------------------- .nv.info._ZN7cutlass13device_kernelINS_4gemm6kernel13GemmUniversalIN4cute5tupleIJiiiiEEENS1_10collective13CollectiveMmaINS1_40MainloopSm90TmaGmmaWarpSpecializedSparseILi5ENS5_IJNS4_1CILi2EEENSA_ILi1EEESC_EEENS1_35KernelTmaWarpSpecializedCooperativeEEENS5_IJNSA_ILi128EEENSA_ILi256EEENSA_ILi64EEEEEENS_10bfloat16_tENS5_IJNS4_6LayoutINS5_IJiNS5_IJSB_iEEEiEEENS5_IJlNS5_IJSC_SB_EEElEEEEENSL_INS5_IJNS5_IJNS5_IJNSA_ILi8EEESB_NSA_ILi4EEEEEEiEEENS5_IJNS5_IJNSA_ILi16EEESB_SB_EEEiEEEiEEENS5_IJNS5_IJNS5_IJSI_SV_NSA_ILi1024EEEEEENSA_ILi4096EEEEEENS5_IJNS5_IJSC_NSA_ILi512EEENSA_ILi32EEEEEElEEElEEEEEEEESK_NS5_IJlSC_lEEENS4_8TiledMMAINS4_8MMA_AtomIJNS4_4SM904GMMA6SPARSE29GMMA_64x256x32_F32BF16BF16_SSILNS1E_5MajorE0ELS1H_0ELNS1E_7ScaleInE1ELS1I_1ELNS1E_9SparseSelE0EEEEEENSL_ISD_NS5_IJSC_NSA_ILi0EEES1M_EEEEENS5_IJNS4_10UnderscoreES1P_S1P_EEEEENS4_13SM90_TMA_LOADENS4_14ComposedLayoutINS4_7SwizzleILi2ELi4ELi3EEENS4_25smem_sparse_ptr_flag_bitsILi2ELi16EEENSL_INS5_IJNS5_IJSC_SR_EEENS5_IJSB_S14_EEEEEENS5_IJNS5_IJS1M_SI_EEESO_EEEEEEEvNS4_8identityENS4_23SM90_TMA_LOAD_MULTICASTENS1T_INS1U_ILi3ELi4ELi3EEENS4_18smem_ptr_flag_bitsILi16EEENSL_INS5_IJSR_SI_EEENS5_IJSI_SC_EEEEEEEvS25_EENS_8epilogue10collective6detail29Sm90TmaWarpSpecializedAdapterINS2G_15DefaultEpilogueIfNS5_IJSC_llEEES2K_NS2F_6thread17LinearCombinationIfLi1EffLNS2L_9ScaleType4KindE0ELNS_15FloatRoundStyleE2EfEENS1_15EpilogueDefaultEEEEEvvEEEEvNT_6ParamsE --------------------------
	.section	.nv.info._ZN7cutlass13device_kernelINS_4gemm6kernel13GemmUniversalIN4cute5tupleIJiiiiEEENS1_10collective13CollectiveMmaINS1_40MainloopSm90TmaGmmaWarpSpecializedSparseILi5ENS5_IJNS4_1CILi2EEENSA_ILi1EEESC_EEENS1_35KernelTmaWarpSpecializedCooperativeEEENS5_IJNSA_ILi128EEENSA_ILi256EEENSA_ILi64EEEEEENS_10bfloat16_tENS5_IJNS4_6LayoutINS5_IJiNS5_IJSB_iEEEiEEENS5_IJlNS5_IJSC_SB_EEElEEEEENSL_INS5_IJNS5_IJNS5_IJNSA_ILi8EEESB_NSA_ILi4EEEEEEiEEENS5_IJNS5_IJNSA_ILi16EEESB_SB_EEEiEEEiEEENS5_IJNS5_IJNS5_IJSI_SV_NSA_ILi1024EEEEEENSA_ILi4096EEEEEENS5_IJNS5_IJSC_NSA_ILi512EEENSA_ILi32EEEEEElEEElEEEEEEEESK_NS5_IJlSC_lEEENS4_8TiledMMAINS4_8MMA_AtomIJNS4_4SM904GMMA6SPARSE29GMMA_64x256x32_F32BF16BF16_SSILNS1E_5MajorE0ELS1H_0ELNS1E_7ScaleInE1ELS1I_1ELNS1E_9SparseSelE0EEEEEENSL_ISD_NS5_IJSC_NSA_ILi0EEES1M_EEEEENS5_IJNS4_10UnderscoreES1P_S1P_EEEEENS4_13SM90_TMA_LOADENS4_14ComposedLayoutINS4_7SwizzleILi2ELi4ELi3EEENS4_25smem_sparse_ptr_flag_bitsILi2ELi16EEENSL_INS5_IJNS5_IJSC_SR_EEENS5_IJSB_S14_EEEEEENS5_IJNS5_IJS1M_SI_EEESO_EEEEEEEvNS4_8identityENS4_23SM90_TMA_LOAD_MULTICASTENS1T_INS1U_ILi3ELi4ELi3EEENS4_18smem_ptr_flag_bitsILi16EEENSL_INS5_IJSR_SI_EEENS5_IJSI_SC_EEEEEEEvS25_EENS_8epilogue10collective6detail29Sm90TmaWarpSpecializedAdapterINS2G_15DefaultEpilogueIfNS5_IJSC_llEEES2K_NS2F_6thread17LinearCombinationIfLi1EffLNS2L_9ScaleType4KindE0ELNS_15FloatRoundStyleE2EfEENS1_15EpilogueDefaultEEEEEvvEEEEvNT_6ParamsE,"",@"SHT_CUDA_INFO"
	.sectionflags	@""
	.align	4


	//----- nvinfo : EIATTR_CUDA_API_VERSION
	.align		4
        /*0000*/ 	.byte	0x04, 0x37
        /*0002*/ 	.short	(.L_18 - .L_17)
.L_17:
        /*0004*/ 	.word	0x00000082


	//----- nvinfo : EIATTR_KPARAM_INFO
	.align		4
.L_18:
        /*0008*/ 	.byte	0x04, 0x17
        /*000a*/ 	.short	(.L_20 - .L_19)
.L_19:
        /*000c*/ 	.word	0x00000000
        /*0010*/ 	.short	0x0000
        /*0012*/ 	.short	0x0070
        /*0014*/ 	.byte	0x00, 0xf0, 0x01, 0x14


	//----- nvinfo : EIATTR_SPARSE_MMA_MASK
	.align		4
.L_20:
        /*0018*/ 	.byte	0x03, 0x50
        /*001a*/ 	.short	0x0002


	//----- nvinfo : EIATTR_MAXREG_COUNT
	.align		4
        /*001c*/ 	.byte	0x03, 0x1b
        /*001e*/ 	.short	0x00a8


	//----- nvinfo : EIATTR_NUM_BARRIERS
	.align		4
        /*0020*/ 	.byte	0x02, 0x4c
        /*0022*/ 	.byte	0x01
	.zero		1


	//----- nvinfo : EIATTR_MERCURY_ISA_VERSION
	.align		4
        /*0024*/ 	.byte	0x03, 0x5f
        /*0026*/ 	.short	0x0101


	//----- nvinfo : EIATTR_INT_WARP_WIDE_INSTR_OFFSETS
	.align		4
        /*0028*/ 	.byte	0x04, 0x31
        /*002a*/ 	.short	(.L_22 - .L_21)


	//   ....[0]....
.L_21:
        /*002c*/ 	.word	0x00000500


	//   ....[1]....
        /*0030*/ 	.word	0x00000510


	//   ....[2]....
        /*0034*/ 	.word	0x000006d0


	//----- nvinfo : EIATTR_COOP_GROUP_MASK_REGIDS
	.align		4
.L_22:
        /*0038*/ 	.byte	0x04, 0x29
        /*003a*/ 	.short	(.L_24 - .L_23)


	//   ....[0]....
.L_23:
        /*003c*/ 	.word	0xffffffff


	//   ....[1]....
        /*0040*/ 	.word	0xffffffff


	//   ....[2]....
        /*0044*/ 	.word	0xffffffff


	//   ....[3]....
        /*0048*/ 	.word	0xffffffff


	//   ....[4]....
        /*004c*/ 	.word	0xffffffff


	//   ....[5]....
        /*0050*/ 	.word	0xffffffff


	//----- nvinfo : EIATTR_COOP_GROUP_INSTR_OFFSETS
	.align		4
.L_24:
        /*0054*/ 	.byte	0x04, 0x28
        /*0056*/ 	.short	(.L_26 - .L_25)


	//   ....[0]....
.L_25:
        /*0058*/ 	.word	0x00000060


	//   ....[1]....
        /*005c*/ 	.word	0x00000070


	//   ....[2]....
        /*0060*/ 	.word	0x00000160


	//   ....[3]....
        /*0064*/ 	.word	0x00000330


	//   ....[4]....
        /*0068*/ 	.word	0x00000830


	//   ....[5]....
        /*006c*/ 	.word	0x000012b0


	//----- nvinfo : EIATTR_REG_RECONFIG
	.align		4
.L_26:
        /*0070*/ 	.byte	0x01, 0x54
	.zero		2


	//----- nvinfo : EIATTR_MBARRIER_INSTR_OFFSETS
	.align		4
        /*0074*/ 	.byte	0x04, 0x39
        /*0076*/ 	.short	(.L_28 - .L_27)


	//   ....[0]....
.L_27:
        /*0078*/ 	.word	0x00000260
        /*007c*/ 	.word	0x000000ff
        /*0080*/ 	.word	0x00000000
        /*0084*/ 	.short	0x0100
        /*0086*/ 	.byte	0x08
	.zero		1


	//   ....[1]....
        /*0088*/ 	.word	0x00000270
        /*008c*/ 	.word	0x000000ff
        /*0090*/ 	.word	0x00000028
        /*0094*/ 	.short	0x0100
        /*0096*/ 	.byte	0x08
	.zero		1


	//   ....[2]....
        /*0098*/ 	.word	0x00000280
        /*009c*/ 	.word	0x000000ff
        /*00a0*/ 	.word	0x00000008
        /*00a4*/ 	.short	0x0100
        /*00a6*/ 	.byte	0x08
	.zero		1


	//   ....[3]....
        /*00a8*/ 	.word	0x00000290
        /*00ac*/ 	.word	0x000000ff
        /*00b0*/ 	.word	0x00000030
        /*00b4*/ 	.short	0x0100
        /*00b6*/ 	.byte	0x08
	.zero		1


	//   ....[4]....
        /*00b8*/ 	.word	0x000002a0
        /*00bc*/ 	.word	0x000000ff
        /*00c0*/ 	.word	0x00000010
        /*00c4*/ 	.short	0x0100
        /*00c6*/ 	.byte	0x08
	.zero		1


	//   ....[5]....
        /*00c8*/ 	.word	0x000002b0
        /*00cc*/ 	.word	0x000000ff
        /*00d0*/ 	.word	0x00000038
        /*00d4*/ 	.short	0x0100
        /*00d6*/ 	.byte	0x08
	.zero		1


	//   ....[6]....
        /*00d8*/ 	.word	0x000002c0
        /*00dc*/ 	.word	0x000000ff
        /*00e0*/ 	.word	0x00000018
        /*00e4*/ 	.short	0x0100
        /*00e6*/ 	.byte	0x08
	.zero		1


	//   ....[7]....
        /*00e8*/ 	.word	0x000002d0
        /*00ec*/ 	.word	0x000000ff
        /*00f0*/ 	.word	0x00000040
        /*00f4*/ 	.short	0x0100
        /*00f6*/ 	.byte	0x08
	.zero		1


	//   ....[8]....
        /*00f8*/ 	.word	0x000002e0
        /*00fc*/ 	.word	0x000000ff
        /*0100*/ 	.word	0x00000020
        /*0104*/ 	.short	0x0100
        /*0106*/ 	.byte	0x08
	.zero		1


	//   ....[9]....
        /*0108*/ 	.word	0x000002f0
        /*010c*/ 	.word	0x000000ff
        /*0110*/ 	.word	0x00000048
        /*0114*/ 	.short	0x0100
        /*0116*/ 	.byte	0x08
	.zero		1


	//   ....[10]....
        /*0118*/ 	.word	0x00000750
        /*011c*/ 	.word	0x000000ff
        /*0120*/ 	.word	0x00000060
        /*0124*/ 	.short	0x0100
        /*0126*/ 	.byte	0x06
	.zero		1


	//   ....[11]....
        /*0128*/ 	.word	0x000007e0
        /*012c*/ 	.word	0x000000ff
        /*0130*/ 	.word	0x00000068
        /*0134*/ 	.short	0x0100
        /*0136*/ 	.byte	0x06
	.zero		1


	//   ....[12]....
        /*0138*/ 	.word	0x000017f0
        /*013c*/ 	.word	0x000000ff
        /*0140*/ 	.word	0x00000000
        /*0144*/ 	.short	0x010a
        /*0146*/ 	.byte	0x08
	.zero		1


	//   ....[13]....
        /*0148*/ 	.word	0x000018c0
        /*014c*/ 	.word	0x000000ff
        /*0150*/ 	.word	0x00000000
        /*0154*/ 	.short	0x010a
        /*0156*/ 	.byte	0x08
	.zero		1


	//   ....[14]....
        /*0158*/ 	.word	0x00001a70
        /*015c*/ 	.word	0x00000010
        /*0160*/ 	.word	0x00000000
        /*0164*/ 	.short	0x0101
        /*0166*/ 	.byte	0x3f
	.zero		1


	//   ....[15]....
        /*0168*/ 	.word	0x0000bfd0
        /*016c*/ 	.word	0x00000015
        /*0170*/ 	.word	0x00000028
        /*0174*/ 	.short	0x010a
        /*0176*/ 	.byte	0x3f
	.zero		1


	//   ....[16]....
        /*0178*/ 	.word	0x0000c400
        /*017c*/ 	.word	0x00000008
        /*0180*/ 	.word	0x00000068
        /*0184*/ 	.short	0x0101
        /*0186*/ 	.byte	0x3f
	.zero		1


	//   ....[17]....
        /*0188*/ 	.word	0x0000cb40
        /*018c*/ 	.word	0x00000006
        /*0190*/ 	.word	0x00000000
        /*0194*/ 	.short	0x010a
        /*0196*/ 	.byte	0x3f
	.zero		1


	//   ....[18]....
        /*0198*/ 	.word	0x0000cbc0
        /*019c*/ 	.word	0x00000007
        /*01a0*/ 	.word	0x00000000
        /*01a4*/ 	.short	0x010a
        /*01a6*/ 	.byte	0x3f
	.zero		1


	//   ....[19]....
        /*01a8*/ 	.word	0x0000cc50
        /*01ac*/ 	.word	0x0000000a
        /*01b0*/ 	.word	0x00000000
        /*01b4*/ 	.short	0x010a
        /*01b6*/ 	.byte	0x3f
	.zero		1


	//   ....[20]....
        /*01b8*/ 	.word	0x0000cce0
        /*01bc*/ 	.word	0x0000000b
        /*01c0*/ 	.word	0x00000000
        /*01c4*/ 	.short	0x010a
        /*01c6*/ 	.byte	0x3f
	.zero		1


	//   ....[21]....
        /*01c8*/ 	.word	0x0000cd70
        /*01cc*/ 	.word	0x00000003
        /*01d0*/ 	.word	0x00000000
        /*01d4*/ 	.short	0x010a
        /*01d6*/ 	.byte	0x3f
	.zero		1


	//   ....[22]....
        /*01d8*/ 	.word	0x0000cde0
        /*01dc*/ 	.word	0x00000011
        /*01e0*/ 	.word	0x00000000
        /*01e4*/ 	.short	0x010a
        /*01e6*/ 	.byte	0x3f
	.zero		1


	//   ....[23]....
        /*01e8*/ 	.word	0x0000ceb0
        /*01ec*/ 	.word	0x00000015
        /*01f0*/ 	.word	0x00000028
        /*01f4*/ 	.short	0x010a
        /*01f6*/ 	.byte	0x3f
	.zero		1


	//   ....[24]....
        /*01f8*/ 	.word	0x0000cf80
        /*01fc*/ 	.word	0x00000006
        /*0200*/ 	.word	0x00000000
        /*0204*/ 	.short	0x010a
        /*0206*/ 	.byte	0x3f
	.zero		1


	//   ....[25]....
        /*0208*/ 	.word	0x0000cfd0
        /*020c*/ 	.word	0x00000007
        /*0210*/ 	.word	0x00000000
        /*0214*/ 	.short	0x010a
        /*0216*/ 	.byte	0x3f
	.zero		1


	//   ....[26]....
        /*0218*/ 	.word	0x0000d020
        /*021c*/ 	.word	0x0000000a
        /*0220*/ 	.word	0x00000000
        /*0224*/ 	.short	0x010a
        /*0226*/ 	.byte	0x3f
	.zero		1


	//   ....[27]....
        /*0228*/ 	.word	0x0000d070
        /*022c*/ 	.word	0x0000000b
        /*0230*/ 	.word	0x00000000
        /*0234*/ 	.short	0x010a
        /*0236*/ 	.byte	0x3f
	.zero		1


	//----- nvinfo : EIATTR_NUM_MBARRIERS
	.align		4
.L_28:
        /*0238*/ 	.byte	0x03, 0x38
        /*023a*/ 	.short	0x000c


	//----- nvinfo : EIATTR_EXIT_INSTR_OFFSETS
	.align		4
        /*023c*/ 	.byte	0x04, 0x1c
        /*023e*/ 	.short	(.L_30 - .L_29)


	//   ....[0]....
.L_29:
        /*0240*/ 	.word	0x00000990


	//   ....[1]....
        /*0244*/ 	.word	0x00001180


	//   ....[2]....
        /*0248*/ 	.word	0x0000b6d0


	//   ....[3]....
        /*024c*/ 	.word	0x0000bc30


	//   ....[4]....
        /*0250*/ 	.word	0x0000cdc0


	//----- nvinfo : EIATTR_MAX_THREADS
	.align		4
.L_30:
        /*0254*/ 	.byte	0x04, 0x05
        /*0256*/ 	.short	(.L_32 - .L_31)
.L_31:
        /*0258*/ 	.word	0x00000180
        /*025c*/ 	.word	0x00000001
        /*0260*/ 	.word	0x00000001


	//----- nvinfo : EIATTR_CRS_STACK_SIZE
	.align		4
.L_32:
        /*0264*/ 	.byte	0x04, 0x1e
        /*0266*/ 	.short	(.L_34 - .L_33)
.L_33:
        /*0268*/ 	.word	0x00000000


	//----- nvinfo : EIATTR_CBANK_PARAM_SIZE
	.align		4
.L_34:
        /*026c*/ 	.byte	0x03, 0x19
        /*026e*/ 	.short	0x0570


	//----- nvinfo : EIATTR_PARAM_CBANK
	.align		4
        /*0270*/ 	.byte	0x04, 0x0a
        /*0272*/ 	.short	(.L_36 - .L_35)
	.align		4
.L_35:
        /*0274*/ 	.word	index@(.nv.constant0._ZN7cutlass13device_kernelINS_4gemm6kernel13GemmUniversalIN4cute5tupleIJiiiiEEENS1_10collective13CollectiveMmaINS1_40MainloopSm90TmaGmmaWarpSpecializedSparseILi5ENS5_IJNS4_1CILi2EEENSA_ILi1EEESC_EEENS1_35KernelTmaWarpSpecializedCooperativeEEENS5_IJNSA_ILi128EEENSA_ILi256EEENSA_ILi64EEEEEENS_10bfloat16_tENS5_IJNS4_6LayoutINS5_IJiNS5_IJSB_iEEEiEEENS5_IJlNS5_IJSC_SB_EEElEEEEENSL_INS5_IJNS5_IJNS5_IJNSA_ILi8EEESB_NSA_ILi4EEEEEEiEEENS5_IJNS5_IJNSA_ILi16EEESB_SB_EEEiEEEiEEENS5_IJNS5_IJNS5_IJSI_SV_NSA_ILi1024EEEEEENSA_ILi4096EEEEEENS5_IJNS5_IJSC_NSA_ILi512EEENSA_ILi32EEEEEElEEElEEEEEEEESK_NS5_IJlSC_lEEENS4_8TiledMMAINS4_8MMA_AtomIJNS4_4SM904GMMA6SPARSE29GMMA_64x256x32_F32BF16BF16_SSILNS1E_5MajorE0ELS1H_0ELNS1E_7ScaleInE1ELS1I_1ELNS1E_9SparseSelE0EEEEEENSL_ISD_NS5_IJSC_NSA_ILi0EEES1M_EEEEENS5_IJNS4_10UnderscoreES1P_S1P_EEEEENS4_13SM90_TMA_LOADENS4_14ComposedLayoutINS4_7SwizzleILi2ELi4ELi3EEENS4_25smem_sparse_ptr_flag_bitsILi2ELi16EEENSL_INS5_IJNS5_IJSC_SR_EEENS5_IJSB_S14_EEEEEENS5_IJNS5_IJS1M_SI_EEESO_EEEEEEEvNS4_8identityENS4_23SM90_TMA_LOAD_MULTICASTENS1T_INS1U_ILi3ELi4ELi3EEENS4_18smem_ptr_flag_bitsILi16EEENSL_INS5_IJSR_SI_EEENS5_IJSI_SC_EEEEEEEvS25_EENS_8epilogue10collective6detail29Sm90TmaWarpSpecializedAdapterINS2G_15DefaultEpilogueIfNS5_IJSC_llEEES2K_NS2F_6thread17LinearCombinationIfLi1EffLNS2L_9ScaleType4KindE0ELNS_15FloatRoundStyleE2EfEENS1_15EpilogueDefaultEEEEEvvEEEEvNT_6ParamsE)
        /*0278*/ 	.short	0x0210
        /*027a*/ 	.short	0x0570


	//----- nvinfo : EIATTR_SW_WAR
	.align		4
.L_36:
        /*027c*/ 	.byte	0x04, 0x36
        /*027e*/ 	.short	(.L_38 - .L_37)
.L_37:
        /*0280*/ 	.word	0x00000008
.L_38:


//--------------------- .nv.callgraph             --------------------------
	.section	.nv.callgraph,"",@"SHT_CUDA_CALLGRAPH"
	.align	4
	.sectionentsize	8
	.align		4
        /*0000*/ 	.word	0x00000000
	.align		4
        /*0004*/ 	.word	0xffffffff
	.align		4
        /*0008*/ 	.word	0x00000000
	.align		4
        /*000c*/ 	.word	0xfffffffe
	.align		4
        /*0010*/ 	.word	0x00000000
	.align		4
        /*0014*/ 	.word	0xfffffffd
	.align		4
        /*0018*/ 	.word	0x00000000
	.align		4
        /*001c*/ 	.word	0xfffffffc


//--------------------- .nv.constant4             --------------------------
	.section	.nv.constant4,"a",@progbits
	.align	8
	.align		8
.nv.constant4:
        /*0000*/ 	.dword	_ZN39_INTERNAL_a2732131_4_k_cu_43ee9280_27964cuda3std3__45__cpo5beginE
	.align		8
        /*0008*/ 	.dword	_ZN39_INTERNAL_a2732131_4_k_cu_43ee9280_27964cuda3std3__45__cpo3endE
	.align		8
        /*0010*/ 	.dword	_ZN39_INTERNAL_a2732131_4_k_cu_43ee9280_27964cuda3std3__45__cpo6cbeginE
	.align		8
        /*0018*/ 	.dword	_ZN39_INTERNAL_a2732131_4_k_cu_43ee9280_27964cuda3std3__45__cpo4cendE
	.align		8
        /*0020*/ 	.dword	_ZN39_INTERNAL_a2732131_4_k_cu_43ee9280_27964cuda3std3__441_GLOBAL__N__a2732131_4_k_cu_43ee9280_27966ignoreE
	.align		8
        /*0028*/ 	.dword	_ZN39_INTERNAL_a2732131_4_k_cu_43ee9280_27964cuda3std3__419piecewise_constructE
	.align		8
        /*0030*/ 	.dword	_ZN39_INTERNAL_a2732131_4_k_cu_43ee9280_27964cuda3std3__48in_placeE
	.align		8
        /*0038*/ 	.dword	_ZN39_INTERNAL_a2732131_4_k_cu_43ee9280_27964cuda3std6ranges3__45__cpo4swapE
	.align		8
        /*0040*/ 	.dword	_ZN39_INTERNAL_a2732131_4_k_cu_43ee9280_27964cuda3std6ranges3__45__cpo9iter_moveE
	.align		8
        /*0048*/ 	.dword	_ZN39_INTERNAL_a2732131_4_k_cu_43ee9280_27964cute7productE
	.align		8
        /*0050*/ 	.dword	_ZN39_INTERNAL_a2732131_4_k_cu_43ee9280_27964cute1_E


//--------------------- .text._ZN7cutlass13device_kernelINS_4gemm6kernel13GemmUniversalIN4cute5tupleIJiiiiEEENS1_10collective13CollectiveMmaINS1_40MainloopSm90TmaGmmaWarpSpecializedSparseILi5ENS5_IJNS4_1CILi2EEENSA_ILi1EEESC_EEENS1_35KernelTmaWarpSpecializedCooperativeEEENS5_IJNSA_ILi128EEENSA_ILi256EEENSA_ILi64EEEEEENS_10bfloat16_tENS5_IJNS4_6LayoutINS5_IJiNS5_IJSB_iEEEiEEENS5_IJlNS5_IJSC_SB_EEElEEEEENSL_INS5_IJNS5_IJNS5_IJNSA_ILi8EEESB_NSA_ILi4EEEEEEiEEENS5_IJNS5_IJNSA_ILi16EEESB_SB_EEEiEEEiEEENS5_IJNS5_IJNS5_IJSI_SV_NSA_ILi1024EEEEEENSA_ILi4096EEEEEENS5_IJNS5_IJSC_NSA_ILi512EEENSA_ILi32EEEEEElEEElEEEEEEEESK_NS5_IJlSC_lEEENS4_8TiledMMAINS4_8MMA_AtomIJNS4_4SM904GMMA6SPARSE29GMMA_64x256x32_F32BF16BF16_SSILNS1E_5MajorE0ELS1H_0ELNS1E_7ScaleInE1ELS1I_1ELNS1E_9SparseSelE0EEEEEENSL_ISD_NS5_IJSC_NSA_ILi0EEES1M_EEEEENS5_IJNS4_10UnderscoreES1P_S1P_EEEEENS4_13SM90_TMA_LOADENS4_14ComposedLayoutINS4_7SwizzleILi2ELi4ELi3EEENS4_25smem_sparse_ptr_flag_bitsILi2ELi16EEENSL_INS5_IJNS5_IJSC_SR_EEENS5_IJSB_S14_EEEEEENS5_IJNS5_IJS1M_SI_EEESO_EEEEEEEvNS4_8identityENS4_23SM90_TMA_LOAD_MULTICASTENS1T_INS1U_ILi3ELi4ELi3EEENS4_18smem_ptr_flag_bitsILi16EEENSL_INS5_IJSR_SI_EEENS5_IJSI_SC_EEEEEEEvS25_EENS_8epilogue10collective6detail29Sm90TmaWarpSpecializedAdapterINS2G_15DefaultEpilogueIfNS5_IJSC_llEEES2K_NS2F_6thread17LinearCombinationIfLi1EffLNS2L_9ScaleType4KindE0ELNS_15FloatRoundStyleE2EfEENS1_15EpilogueDefaultEEEEEvvEEEEvNT_6ParamsE --------------------------
	.section	.text._ZN7cutlass13device_kernelINS_4gemm6kernel13GemmUniversalIN4cute5tupleIJiiiiEEENS1_10collective13CollectiveMmaINS1_40MainloopSm90TmaGmmaWarpSpecializedSparseILi5ENS5_IJNS4_1CILi2EEENSA_ILi1EEESC_EEENS1_35KernelTmaWarpSpecializedCooperativeEEENS5_IJNSA_ILi128EEENSA_ILi256EEENSA_ILi64EEEEEENS_10bfloat16_tENS5_IJNS4_6LayoutINS5_IJiNS5_IJSB_iEEEiEEENS5_IJlNS5_IJSC_SB_EEElEEEEENSL_INS5_IJNS5_IJNS5_IJNSA_ILi8EEESB_NSA_ILi4EEEEEEiEEENS5_IJNS5_IJNSA_ILi16EEESB_SB_EEEiEEEiEEENS5_IJNS5_IJNS5_IJSI_SV_NSA_ILi1024EEEEEENSA_ILi4096EEEEEENS5_IJNS5_IJSC_NSA_ILi512EEENSA_ILi32EEEEEElEEElEEEEEEEESK_NS5_IJlSC_lEEENS4_8TiledMMAINS4_8MMA_AtomIJNS4_4SM904GMMA6SPARSE29GMMA_64x256x32_F32BF16BF16_SSILNS1E_5MajorE0ELS1H_0ELNS1E_7ScaleInE1ELS1I_1ELNS1E_9SparseSelE0EEEEEENSL_ISD_NS5_IJSC_NSA_ILi0EEES1M_EEEEENS5_IJNS4_10UnderscoreES1P_S1P_EEEEENS4_13SM90_TMA_LOADENS4_14ComposedLayoutINS4_7SwizzleILi2ELi4ELi3EEENS4_25smem_sparse_ptr_flag_bitsILi2ELi16EEENSL_INS5_IJNS5_IJSC_SR_EEENS5_IJSB_S14_EEEEEENS5_IJNS5_IJS1M_SI_EEESO_EEEEEEEvNS4_8identityENS4_23SM90_TMA_LOAD_MULTICASTENS1T_INS1U_ILi3ELi4ELi3EEENS4_18smem_ptr_flag_bitsILi16EEENSL_INS5_IJSR_SI_EEENS5_IJSI_SC_EEEEEEEvS25_EENS_8epilogue10collective6detail29Sm90TmaWarpSpecializedAdapterINS2G_15DefaultEpilogueIfNS5_IJSC_llEEES2K_NS2F_6thread17LinearCombinationIfLi1EffLNS2L_9ScaleType4KindE0ELNS_15FloatRoundStyleE2EfEENS1_15EpilogueDefaultEEEEEvvEEEEvNT_6ParamsE,"ax",@progbits
	.align	128
.text._ZN7cutlass13device_kernelINS_4gemm6kernel13GemmUniversalIN4cute5tupleIJiiiiEEENS1_10collective13CollectiveMmaINS1_40MainloopSm90TmaGmmaWarpSpecializedSparseILi5ENS5_IJNS4_1CILi2EEENSA_ILi1EEESC_EEENS1_35KernelTmaWarpSpecializedCooperativeEEENS5_IJNSA_ILi128EEENSA_ILi256EEENSA_ILi64EEEEEENS_10bfloat16_tENS5_IJNS4_6LayoutINS5_IJiNS5_IJSB_iEEEiEEENS5_IJlNS5_IJSC_SB_EEElEEEEENSL_INS5_IJNS5_IJNS5_IJNSA_ILi8EEESB_NSA_ILi4EEEEEEiEEENS5_IJNS5_IJNSA_ILi16EEESB_SB_EEEiEEEiEEENS5_IJNS5_IJNS5_IJSI_SV_NSA_ILi1024EEEEEENSA_ILi4096EEEEEENS5_IJNS5_IJSC_NSA_ILi512EEENSA_ILi32EEEEEElEEElEEEEEEEESK_NS5_IJlSC_lEEENS4_8TiledMMAINS4_8MMA_AtomIJNS4_4SM904GMMA6SPARSE29GMMA_64x256x32_F32BF16BF16_SSILNS1E_5MajorE0ELS1H_0ELNS1E_7ScaleInE1ELS1I_1ELNS1E_9SparseSelE0EEEEEENSL_ISD_NS5_IJSC_NSA_ILi0EEES1M_EEEEENS5_IJNS4_10UnderscoreES1P_S1P_EEEEENS4_13SM90_TMA_LOADENS4_14ComposedLayoutINS4_7SwizzleILi2ELi4ELi3EEENS4_25smem_sparse_ptr_flag_bitsILi2ELi16EEENSL_INS5_IJNS5_IJSC_SR_EEENS5_IJSB_S14_EEEEEENS5_IJNS5_IJS1M_SI_EEESO_EEEEEEEvNS4_8identityENS4_23SM90_TMA_LOAD_MULTICASTENS1T_INS1U_ILi3ELi4ELi3EEENS4_18smem_ptr_flag_bitsILi16EEENSL_INS5_IJSR_SI_EEENS5_IJSI_SC_EEEEEEEvS25_EENS_8epilogue10collective6detail29Sm90TmaWarpSpecializedAdapterINS2G_15DefaultEpilogueIfNS5_IJSC_llEEES2K_NS2F_6thread17LinearCombinationIfLi1EffLNS2L_9ScaleType4KindE0ELNS_15FloatRoundStyleE2EfEENS1_15EpilogueDefaultEEEEEvvEEEEvNT_6ParamsE:
        .type           _ZN7cutlass13device_kernelINS_4gemm6kernel13GemmUniversalIN4cute5tupleIJiiiiEEENS1_10collective13CollectiveMmaINS1_40MainloopSm90TmaGmmaWarpSpecializedSparseILi5ENS5_IJNS4_1CILi2EEENSA_ILi1EEESC_EEENS1_35KernelTmaWarpSpecializedCooperativeEEENS5_IJNSA_ILi128EEENSA_ILi256EEENSA_ILi64EEEEEENS_10bfloat16_tENS5_IJNS4_6LayoutINS5_IJiNS5_IJSB_iEEEiEEENS5_IJlNS5_IJSC_SB_EEElEEEEENSL_INS5_IJNS5_IJNS5_IJNSA_ILi8EEESB_NSA_ILi4EEEEEEiEEENS5_IJNS5_IJNSA_ILi16EEESB_SB_EEEiEEEiEEENS5_IJNS5_IJNS5_IJSI_SV_NSA_ILi1024EEEEEENSA_ILi4096EEEEEENS5_IJNS5_IJSC_NSA_ILi512EEENSA_ILi32EEEEEElEEElEEEEEEEESK_NS5_IJlSC_lEEENS4_8TiledMMAINS4_8MMA_AtomIJNS4_4SM904GMMA6SPARSE29GMMA_64x256x32_F32BF16BF16_SSILNS1E_5MajorE0ELS1H_0ELNS1E_7ScaleInE1ELS1I_1ELNS1E_9SparseSelE0EEEEEENSL_ISD_NS5_IJSC_NSA_ILi0EEES1M_EEEEENS5_IJNS4_10UnderscoreES1P_S1P_EEEEENS4_13SM90_TMA_LOADENS4_14ComposedLayoutINS4_7SwizzleILi2ELi4ELi3EEENS4_25smem_sparse_ptr_flag_bitsILi2ELi16EEENSL_INS5_IJNS5_IJSC_SR_EEENS5_IJSB_S14_EEEEEENS5_IJNS5_IJS1M_SI_EEESO_EEEEEEEvNS4_8identityENS4_23SM90_TMA_LOAD_MULTICASTENS1T_INS1U_ILi3ELi4ELi3EEENS4_18smem_ptr_flag_bitsILi16EEENSL_INS5_IJSR_SI_EEENS5_IJSI_SC_EEEEEEEvS25_EENS_8epilogue10collective6detail29Sm90TmaWarpSpecializedAdapterINS2G_15DefaultEpilogueIfNS5_IJSC_llEEES2K_NS2F_6thread17LinearCombinationIfLi1EffLNS2L_9ScaleType4KindE0ELNS_15FloatRoundStyleE2EfEENS1_15EpilogueDefaultEEEEEvvEEEEvNT_6ParamsE,@function
        .size           _ZN7cutlass13device_kernelINS_4gemm6kernel13GemmUniversalIN4cute5tupleIJiiiiEEENS1_10collective13CollectiveMmaINS1_40MainloopSm90TmaGmmaWarpSpecializedSparseILi5ENS5_IJNS4_1CILi2EEENSA_ILi1EEESC_EEENS1_35KernelTmaWarpSpecializedCooperativeEEENS5_IJNSA_ILi128EEENSA_ILi256EEENSA_ILi64EEEEEENS_10bfloat16_tENS5_IJNS4_6LayoutINS5_IJiNS5_IJSB_iEEEiEEENS5_IJlNS5_IJSC_SB_EEElEEEEENSL_INS5_IJNS5_IJNS5_IJNSA_ILi8EEESB_NSA_ILi4EEEEEEiEEENS5_IJNS5_IJNSA_ILi16EEESB_SB_EEEiEEEiEEENS5_IJNS5_IJNS5_IJSI_SV_NSA_ILi1024EEEEEENSA_ILi4096EEEEEENS5_IJNS5_IJSC_NSA_ILi512EEENSA_ILi32EEEEEElEEElEEEEEEEESK_NS5_IJlSC_lEEENS4_8TiledMMAINS4_8MMA_AtomIJNS4_4SM904GMMA6SPARSE29GMMA_64x256x32_F32BF16BF16_SSILNS1E_5MajorE0ELS1H_0ELNS1E_7ScaleInE1ELS1I_1ELNS1E_9SparseSelE0EEEEEENSL_ISD_NS5_IJSC_NSA_ILi0EEES1M_EEEEENS5_IJNS4_10UnderscoreES1P_S1P_EEEEENS4_13SM90_TMA_LOADENS4_14ComposedLayoutINS4_7SwizzleILi2ELi4ELi3EEENS4_25smem_sparse_ptr_flag_bitsILi2ELi16EEENSL_INS5_IJNS5_IJSC_SR_EEENS5_IJSB_S14_EEEEEENS5_IJNS5_IJS1M_SI_EEESO_EEEEEEEvNS4_8identityENS4_23SM90_TMA_LOAD_MULTICASTENS1T_INS1U_ILi3ELi4ELi3EEENS4_18smem_ptr_flag_bitsILi16EEENSL_INS5_IJSR_SI_EEENS5_IJSI_SC_EEEEEEEvS25_EENS_8epilogue10collective6detail29Sm90TmaWarpSpecializedAdapterINS2G_15DefaultEpilogueIfNS5_IJSC_llEEES2K_NS2F_6thread17LinearCombinationIfLi1EffLNS2L_9ScaleType4KindE0ELNS_15FloatRoundStyleE2EfEENS1_15EpilogueDefaultEEEEEvvEEEEvNT_6ParamsE,(.L_x_318 - _ZN7cutlass13device_kernelINS_4gemm6kernel13GemmUniversalIN4cute5tupleIJiiiiEEENS1_10collective13CollectiveMmaINS1_40MainloopSm90TmaGmmaWarpSpecializedSparseILi5ENS5_IJNS4_1CILi2EEENSA_ILi1EEESC_EEENS1_35KernelTmaWarpSpecializedCooperativeEEENS5_IJNSA_ILi128EEENSA_ILi256EEENSA_ILi64EEEEEENS_10bfloat16_tENS5_IJNS4_6LayoutINS5_IJiNS5_IJSB_iEEEiEEENS5_IJlNS5_IJSC_SB_EEElEEEEENSL_INS5_IJNS5_IJNS5_IJNSA_ILi8EEESB_NSA_ILi4EEEEEEiEEENS5_IJNS5_IJNSA_ILi16EEESB_SB_EEEiEEEiEEENS5_IJNS5_IJNS5_IJSI_SV_NSA_ILi1024EEEEEENSA_ILi4096EEEEEENS5_IJNS5_IJSC_NSA_ILi512EEENSA_ILi32EEEEEElEEElEEEEEEEESK_NS5_IJlSC_lEEENS4_8TiledMMAINS4_8MMA_AtomIJNS4_4SM904GMMA6SPARSE29GMMA_64x256x32_F32BF16BF16_SSILNS1E_5MajorE0ELS1H_0ELNS1E_7ScaleInE1ELS1I_1ELNS1E_9SparseSelE0EEEEEENSL_ISD_NS5_IJSC_NSA_ILi0EEES1M_EEEEENS5_IJNS4_10UnderscoreES1P_S1P_EEEEENS4_13SM90_TMA_LOADENS4_14ComposedLayoutINS4_7SwizzleILi2ELi4ELi3EEENS4_25smem_sparse_ptr_flag_bitsILi2ELi16EEENSL_INS5_IJNS5_IJSC_SR_EEENS5_IJSB_S14_EEEEEENS5_IJNS5_IJS1M_SI_EEESO_EEEEEEEvNS4_8identityENS4_23SM90_TMA_LOAD_MULTICASTENS1T_INS1U_ILi3ELi4ELi3EEENS4_18smem_ptr_flag_bitsILi16EEENSL_INS5_IJSR_SI_EEENS5_IJSI_SC_EEEEEEEvS25_EENS_8epilogue10collective6detail29Sm90TmaWarpSpecializedAdapterINS2G_15DefaultEpilogueIfNS5_IJSC_llEEES2K_NS2F_6thread17LinearCombinationIfLi1EffLNS2L_9ScaleType4KindE0ELNS_15FloatRoundStyleE2EfEENS1_15EpilogueDefaultEEEEEvvEEEEvNT_6ParamsE)
        .other          _ZN7cutlass13device_kernelINS_4gemm6kernel13GemmUniversalIN4cute5tupleIJiiiiEEENS1_10collective13CollectiveMmaINS1_40MainloopSm90TmaGmmaWarpSpecializedSparseILi5ENS5_IJNS4_1CILi2EEENSA_ILi1EEESC_EEENS1_35KernelTmaWarpSpecializedCooperativeEEENS5_IJNSA_ILi128EEENSA_ILi256EEENSA_ILi64EEEEEENS_10bfloat16_tENS5_IJNS4_6LayoutINS5_IJiNS5_IJSB_iEEEiEEENS5_IJlNS5_IJSC_SB_EEElEEEEENSL_INS5_IJNS5_IJNS5_IJNSA_ILi8EEESB_NSA_ILi4EEEEEEiEEENS5_IJNS5_IJNSA_ILi16EEESB_SB_EEEiEEEiEEENS5_IJNS5_IJNS5_IJSI_SV_NSA_ILi1024EEEEEENSA_ILi4096EEEEEENS5_IJNS5_IJSC_NSA_ILi512EEENSA_ILi32EEEEEElEEElEEEEEEEESK_NS5_IJlSC_lEEENS4_8TiledMMAINS4_8MMA_AtomIJNS4_4SM904GMMA6SPARSE29GMMA_64x256x32_F32BF16BF16_SSILNS1E_5MajorE0ELS1H_0ELNS1E_7ScaleInE1ELS1I_1ELNS1E_9SparseSelE0EEEEEENSL_ISD_NS5_IJSC_NSA_ILi0EEES1M_EEEEENS5_IJNS4_10UnderscoreES1P_S1P_EEEEENS4_13SM90_TMA_LOADENS4_14ComposedLayoutINS4_7SwizzleILi2ELi4ELi3EEENS4_25smem_sparse_ptr_flag_bitsILi2ELi16EEENSL_INS5_IJNS5_IJSC_SR_EEENS5_IJSB_S14_EEEEEENS5_IJNS5_IJS1M_SI_EEESO_EEEEEEEvNS4_8identityENS4_23SM90_TMA_LOAD_MULTICASTENS1T_INS1U_ILi3ELi4ELi3EEENS4_18smem_ptr_flag_bitsILi16EEENSL_INS5_IJSR_SI_EEENS5_IJSI_SC_EEEEEEEvS25_EENS_8epilogue10collective6detail29Sm90TmaWarpSpecializedAdapterINS2G_15DefaultEpilogueIfNS5_IJSC_llEEES2K_NS2F_6thread17LinearCombinationIfLi1EffLNS2L_9ScaleType4KindE0ELNS_15FloatRoundStyleE2EfEENS1_15EpilogueDefaultEEEEEvvEEEEvNT_6ParamsE,@"STO_CUDA_ENTRY STV_DEFAULT"
_ZN7cutlass13device_kernelINS_4gemm6kernel13GemmUniversalIN4cute5tupleIJiiiiEEENS1_10collective13CollectiveMmaINS1_40MainloopSm90TmaGmmaWarpSpecializedSparseILi5ENS5_IJNS4_1CILi2EEENSA_ILi1EEESC_EEENS1_35KernelTmaWarpSpecializedCooperativeEEENS5_IJNSA_ILi128EEENSA_ILi256EEENSA_ILi64EEEEEENS_10bfloat16_tENS5_IJNS4_6LayoutINS5_IJiNS5_IJSB_iEEEiEEENS5_IJlNS5_IJSC_SB_EEElEEEEENSL_INS5_IJNS5_IJNS5_IJNSA_ILi8EEESB_NSA_ILi4EEEEEEiEEENS5_IJNS5_IJNSA_ILi16EEESB_SB_EEEiEEEiEEENS5_IJNS5_IJNS5_IJSI_SV_NSA_ILi1024EEEEEENSA_ILi4096EEEEEENS5_IJNS5_IJSC_NSA_ILi512EEENSA_ILi32EEEEEElEEElEEEEEEEESK_NS5_IJlSC_lEEENS4_8TiledMMAINS4_8MMA_AtomIJNS4_4SM904GMMA6SPARSE29GMMA_64x256x32_F32BF16BF16_SSILNS1E_5MajorE0ELS1H_0ELNS1E_7ScaleInE1ELS1I_1ELNS1E_9SparseSelE0EEEEEENSL_ISD_NS5_IJSC_NSA_ILi0EEES1M_EEEEENS5_IJNS4_10UnderscoreES1P_S1P_EEEEENS4_13SM90_TMA_LOADENS4_14ComposedLayoutINS4_7SwizzleILi2ELi4ELi3EEENS4_25smem_sparse_ptr_flag_bitsILi2ELi16EEENSL_INS5_IJNS5_IJSC_SR_EEENS5_IJSB_S14_EEEEEENS5_IJNS5_IJS1M_SI_EEESO_EEEEEEEvNS4_8identityENS4_23SM90_TMA_LOAD_MULTICASTENS1T_INS1U_ILi3ELi4ELi3EEENS4_18smem_ptr_flag_bitsILi16EEENSL_INS5_IJSR_SI_EEENS5_IJSI_SC_EEEEEEEvS25_EENS_8epilogue10collective6detail29Sm90TmaWarpSpecializedAdapterINS2G_15DefaultEpilogueIfNS5_IJSC_llEEES2K_NS2F_6thread17LinearCombinationIfLi1EffLNS2L_9ScaleType4KindE0ELNS_15FloatRoundStyleE2EfEENS1_15EpilogueDefaultEEEEEvvEEEEvNT_6ParamsE:
[----:B------:R-:W-:Y:S01]  /*0000*/  LDC R1, c[0x0][0x28] ;  /* 0x00000a00ff017b82 */ /* 0x000fe20000000800 */
[----:B------:R-:W0:Y:S01]  /*0010*/  S2R R0, SR_TID.X ;  /* 0x0000000000007919 */ /* 0x000e220000002100 */
[----:B------:R-:W-:Y:S01]  /*0020*/  ELECT P0, URZ, PT ;  /* 0x00000000003f782f */ /* 0x000fe20003800000 */
[----:B------:R-:W-:Y:S01]  /*0030*/  BSSY B0, `(.L_x_0) ;  /* 0x0000012000007945 */ /* 0x000fe20003800000 */
[--C-:B0-----:R-:W-:Y:S02]  /*0040*/  SHF.R.U32.HI R2, RZ, 0x5, R0.reuse ;  /* 0x00000005ff027819 */ /* 0x101fe40000011600 */
[----:B------:R-:W-:-:S03]  /*0050*/  SHF.R.U32.HI R8, RZ, 0x7, R0 ;  /* 0x00000007ff087819 */ /* 0x000fc60000011600 */
[----:B------:R-:W0:Y:S04]  /*0060*/  SHFL.IDX PT, R9, R2, RZ, 0x1f ;  /* 0x00001fff02097589 */ /* 0x000e2800000e0000 */
[----:B------:R1:W2:Y:S01]  /*0070*/  SHFL.IDX PT, R3, R8, RZ, 0x1f ;  /* 0x00001fff08037589 */ /* 0x0002a200000e0000 */
[----:B0-----:R-:W-:-:S13]  /*0080*/  ISETP.NE.OR P0, PT, R9, RZ, !P0 ;  /* 0x000000ff0900720c */ /* 0x001fda0004705670 */
[----:B-12---:R-:W-:Y:S05]  /*0090*/  @P0 BRA `(.L_x_1) ;  /* 0x00000000002c0947 */ /* 0x006fea0003800000 */
[----:B------:R-:W-:Y:S02]  /*00a0*/  ULDC.64 UR4, c[0x0][0x198] ;  /* 0x0000660000047ab9 */ /* 0x000fe40000000a00 */
[----:B------:R-:W-:Y:S02]  /*00b0*/  UIADD3 UR6, UP0, UR4, 0xf0, URZ ;  /* 0x000000f004067890 */ /* 0x000fe4000ff1e03f */
[----:B------:R-:W-:Y:S02]  /*00c0*/  UIADD3 UR8, UP1, UR4, 0x1f0, URZ ;  /* 0x000001f004087890 */ /* 0x000fe4000ff3e03f */
[----:B------:R-:W-:Y:S02]  /*00d0*/  UIADD3 UR4, UP2, UR4, 0x2f0, URZ ;  /* 0x000002f004047890 */ /* 0x000fe4000ff5e03f */
[----:B------:R-:W-:Y:S02]  /*00e0*/  UIADD3.X UR7, URZ, UR5, URZ, UP0, !UPT ;  /* 0x000000053f077290 */ /* 0x000fe400087fe43f */
[----:B------:R-:W-:-:S02]  /*00f0*/  UIADD3.X UR9, URZ, UR5, URZ, UP1, !UPT ;  /* 0x000000053f097290 */ /* 0x000fc40008ffe43f */
[----:B------:R-:W-:-:S05]  /*0100*/  UIADD3.X UR5, URZ, UR5, URZ, UP2, !UPT ;  /* 0x000000053f057290 */ /* 0x000fca00097fe43f */
[----:B------:R0:W-:Y:S02]  /*0110*/  UTMACCTL.PF [UR6] ;  /* 0x00000000060079b9 */ /* 0x0001e40008040000 */
[----:B------:R0:W-:Y:S02]  /*0120*/  UTMACCTL.PF [UR8] ;  /* 0x00000000080079b9 */ /* 0x0001e40008040000 */
[----:B------:R0:W-:Y:S02]  /*0130*/  UTMACCTL.PF [UR4] ;  /* 0x00000000040079b9 */ /* 0x0001e40008040000 */
[----:B0-----:R-:W-:Y:S01]  /*0140*/  NOP ;  /* 0x0000000000007918 */ /* 0x001fe20000000000 */
.L_x_1:
[----:B------:R-:W-:Y:S05]  /*0150*/  BSYNC B0 ;  /* 0x0000000000007941 */ /* 0x000fea0003800000 */
.L_x_0:
[----:B------:R-:W0:Y:S02]  /*0160*/  SHFL.IDX PT, R4, R2, RZ, 0x1f ;  /* 0x00001fff02047589 */ /* 0x000e2400000e0000 */
[----:B0-----:R-:W-:-:S13]  /*0170*/  ISETP.NE.AND P0, PT, R4, RZ, PT ;  /* 0x000000ff0400720c */ /* 0x001fda0003f05270 */
[----:B------:R-:W-:Y:S05]  /*0180*/  @P0 BRA `(.L_x_2) ;  /* 0x0000000000600947 */ /* 0x000fea0003800000 */
[----:B------:R-:W0:Y:S01]  /*0190*/  S2UR UR8, SR_CgaCtaId ;  /* 0x00000000000879c3 */ /* 0x000e220000008800 */
[----:B------:R-:W-:Y:S01]  /*01a0*/  UMOV UR4, 0x400 ;  /* 0x0000040000047882 */ /* 0x000fe20000000000 */
[----:B------:R-:W-:Y:S01]  /*01b0*/  UMOV UR5, 0x1 ;  /* 0x0000000100057882 */ /* 0x000fe20000000000 */
[----:B------:R-:W-:Y:S01]  /*01c0*/  UMOV UR6, 0x4 ;  /* 0x0000000400067882 */ /* 0x000fe20000000000 */
[----:B------:R-:W-:Y:S01]  /*01d0*/  ELECT P0, URZ, PT ;  /* 0x00000000003f782f */ /* 0x000fe20003800000 */
[----:B------:R-:W-:-:S04]  /*01e0*/  UIADD3 UR6, -UR6, 0x100000, URZ ;  /* 0x0010000006067890 */ /* 0x000fc8000fffe13f */
[----:B------:R-:W-:Y:S02]  /*01f0*/  USHF.L.U32 UR7, UR6, 0xb, URZ ;  /* 0x0000000b06077899 */ /* 0x000fe4000800063f */
[----:B------:R-:W-:Y:S02]  /*0200*/  USHF.L.U32 UR6, UR6, 0x1, URZ ;  /* 0x0000000106067899 */ /* 0x000fe4000800063f */
[----:B0-----:R-:W-:Y:S02]  /*0210*/  ULEA UR8, UR8, UR4, 0x18 ;  /* 0x0000000408087291 */ /* 0x001fe4000f8ec03f */
[----:B------:R-:W-:-:S04]  /*0220*/  UIADD3 UR4, -UR5, 0x100000, URZ ;  /* 0x0010000005047890 */ /* 0x000fc8000fffe13f */
[----:B------:R-:W-:Y:S02]  /*0230*/  USHF.L.U32 UR5, UR4, 0xb, URZ ;  /* 0x0000000b04057899 */ /* 0x000fe4000800063f */
[----:B------:R-:W-:Y:S01]  /*0240*/  USHF.L.U32 UR4, UR4, 0x1, URZ ;  /* 0x0000000104047899 */ /* 0x000fe2000800063f */
[----:B------:R-:W0:Y:S11]  /*0250*/  FENCE.VIEW.ASYNC.S ;  /* 0x00000000000073c6 */ /* 0x000e360000000000 */
[----:B0-----:R0:W1:Y:S01]  /*0260*/  SYNCS.EXCH.64 URZ, [UR8], UR4 ;  /* 0x00000004083f75b2 */ /* 0x0010620008000100 */
[----:B------:R0:W2:Y:S01]  /*0270*/  SYNCS.EXCH.64 URZ, [UR8+0x28], UR6 ;  /* 0x00002806083f75b2 */ /* 0x0000a20008000100 */
[----:B------:R0:W3:Y:S01]  /*0280*/  SYNCS.EXCH.64 URZ, [UR8+0x8], UR4 ;  /* 0x00000804083f75b2 */ /* 0x0000e20008000100 */
[----:B------:R0:W4:Y:S01]  /*0290*/  SYNCS.EXCH.64 URZ, [UR8+0x30], UR6 ;  /* 0x00003006083f75b2 */ /* 0x0001220008000100 */
[----:B------:R0:W0:Y:S01]  /*02a0*/  SYNCS.EXCH.64 URZ, [UR8+0x10], UR4 ;  /* 0x00001004083f75b2 */ /* 0x0000220008000100 */
[----:B------:R0:W0:Y:S01]  /*02b0*/  SYNCS.EXCH.64 URZ, [UR8+0x38], UR6 ;  /* 0x00003806083f75b2 */ /* 0x0000220008000100 */
[----:B------:R0:W0:Y:S01]  /*02c0*/  SYNCS.EXCH.64 URZ, [UR8+0x18], UR4 ;  /* 0x00001804083f75b2 */ /* 0x0000220008000100 */
[----:B------:R0:W0:Y:S01]  /*02d0*/  SYNCS.EXCH.64 URZ, [UR8+0x40], UR6 ;  /* 0x00004006083f75b2 */ /* 0x0000220008000100 */
[----:B------:R0:W0:Y:S01]  /*02e0*/  SYNCS.EXCH.64 URZ, [UR8+0x20], UR4 ;  /* 0x00002004083f75b2 */ /* 0x0000220008000100 */
[----:B------:R0:W0:Y:S01]  /*02f0*/  SYNCS.EXCH.64 URZ, [UR8+0x48], UR6 ;  /* 0x00004806083f75b2 */ /* 0x0000220008000100 */
[----:B------:R-:W-:Y:S01]  /*0300*/  NOP ;  /* 0x0000000000007918 */ /* 0x000fe20000000000 */
.L_x_2:
[----:B0-----:R-:W0:Y:S01]  /*0310*/  S2UR UR8, SR_CTAID.X ;  /* 0x00000000000879c3 */ /* 0x001e220000002500 */
[----:B------:R-:W-:Y:S01]  /*0320*/  SHF.R.S32.HI R5, RZ, 0x1f, R0 ;  /* 0x0000001fff057819 */ /* 0x000fe20000011400 */
[----:B------:R-:W5:Y:S01]  /*0330*/  SHFL.IDX PT, R2, R2, RZ, 0x1f ;  /* 0x00001fff02027589 */ /* 0x000f6200000e0000 */
[----:B------:R-:W-:Y:S02]  /*0340*/  ELECT P0, URZ, PT ;  /* 0x00000000003f782f */ /* 0x000fe40003800000 */
[----:B------:R-:W-:Y:S01]  /*0350*/  SHF.R.S32.HI R11, RZ, 0x1f, R4 ;  /* 0x0000001fff0b7819 */ /* 0x000fe20000011404 */
[----:B------:R-:W-:Y:S01]  /*0360*/  ULDC UR4, c[0x0][0x150] ;  /* 0x0000540000047ab9 */ /* 0x000fe20000000800 */
[----:B------:R-:W-:Y:S01]  /*0370*/  LEA.HI R5, R5, R0, RZ, 0x7 ;  /* 0x0000000005057211 */ /* 0x000fe200078f38ff */
[----:B------:R-:W1:Y:S01]  /*0380*/  S2R R12, SR_CTAID.Y ;  /* 0x00000000000c7919 */ /* 0x000e620000002600 */
[----:B------:R-:W-:Y:S01]  /*0390*/  LEA.HI R11, R11, R4, RZ, 0x2 ;  /* 0x000000040b0b7211 */ /* 0x000fe200078f10ff */
[----:B------:R-:W2:Y:S01]  /*03a0*/  LDC R14, c[0x0][0x144] ;  /* 0x00005100ff0e7b82 */ /* 0x000ea20000000800 */
[----:B------:R-:W-:Y:S01]  /*03b0*/  LOP3.LUT R5, R5, 0xffffff80, RZ, 0xc0, !PT ;  /* 0xffffff8005057812 */ /* 0x000fe200078ec0ff */
[----:B------:R-:W-:Y:S01]  /*03c0*/  NOP ;  /* 0x0000000000007918 */ /* 0x000fe20000000000 */
[----:B------:R-:W-:Y:S01]  /*03d0*/  LOP3.LUT R11, R11, 0x3ffffffc, RZ, 0xc0, !PT ;  /* 0x3ffffffc0b0b7812 */ /* 0x000fe200078ec0ff */
[----:B------:R-:W-:Y:S01]  /*03e0*/  NOP ;  /* 0x0000000000007918 */ /* 0x000fe20000000000 */
[----:B------:R-:W-:Y:S01]  /*03f0*/  ISETP.NE.AND P2, PT, R3, RZ, PT ;  /* 0x000000ff0300720c */ /* 0x000fe20003f45270 */
[----:B------:R-:W-:-:S02]  /*0400*/  IMAD.IADD R5, R0, 0x1, -R5 ;  /* 0x0000000100057824 */ /* 0x000fc400078e0a05 */
[----:B------:R-:W-:Y:S01]  /*0410*/  IMAD.IADD R4, R4, 0x1, -R11 ;  /* 0x0000000104047824 */ /* 0x000fe200078e0a0b */
[----:B------:R-:W3:Y:S02]  /*0420*/  LDC R15, c[0x0][0x148] ;  /* 0x00005200ff0f7b82 */ /* 0x000ee40000000800 */
[----:B------:R-:W-:Y:S02]  /*0430*/  SHF.R.S32.HI R6, RZ, 0x1f, R5 ;  /* 0x0000001fff067819 */ /* 0x000fe40000011405 */
[----:B------:R-:W-:Y:S02]  /*0440*/  LOP3.LUT P6, RZ, R5, 0x7, RZ, 0xc0, !PT ;  /* 0x0000000705ff7812 */ /* 0x000fe400078cc0ff */
[----:B0-----:R-:W-:Y:S02]  /*0450*/  I2FP.F32.U32 R7, UR8 ;  /* 0x0000000800077c45 */ /* 0x001fe40008201000 */
[----:B------:R-:W-:Y:S02]  /*0460*/  LEA.HI R6, R6, R5, RZ, 0x3 ;  /* 0x0000000506067211 */ /* 0x000fe400078f18ff */
[----:B-----5:R-:W-:Y:S01]  /*0470*/  ISETP.NE.OR P0, PT, R2, RZ, !P0 ;  /* 0x000000ff0200720c */ /* 0x020fe20004705670 */
[----:B------:R-:W-:Y:S01]  /*0480*/  FMUL R10, R7, UR4 ;  /* 0x00000004070a7c20 */ /* 0x000fe20008400000 */
[--C-:B------:R-:W-:Y:S01]  /*0490*/  SHF.R.S32.HI R2, RZ, 0x3, R6.reuse ;  /* 0x00000003ff027819 */ /* 0x100fe20000011406 */
[----:B------:R-:W-:Y:S01]  /*04a0*/  ULDC UR4, c[0x0][0x154] ;  /* 0x0000550000047ab9 */ /* 0x000fe20000000800 */
[----:B------:R-:W-:-:S03]  /*04b0*/  SHF.R.S32.HI R7, RZ, 0x1f, R6 ;  /* 0x0000001fff077819 */ /* 0x000fc60000011406 */
[----:B------:R-:W0:Y:S01]  /*04c0*/  F2I.U32.TRUNC.NTZ R10, R10 ;  /* 0x0000000a000a7305 */ /* 0x000e22000020f000 */
[----:B------:R-:W-:Y:S02]  /*04d0*/  LEA.HI R7, R7, R2, RZ, 0x2 ;  /* 0x0000000207077211 */ /* 0x000fe400078f10ff */
[----:B-1----:R-:W-:Y:S02]  /*04e0*/  I2FP.F32.U32 R6, R12 ;  /* 0x0000000c00067245 */ /* 0x002fe40000201000 */
[----:B------:R-:W-:Y:S01]  /*04f0*/  LOP3.LUT R7, R7, 0xfffffffc, RZ, 0xc0, !PT ;  /* 0xfffffffc07077812 */ /* 0x000fe200078ec0ff */
[----:B------:R-:W-:Y:S01]  /*0500*/  VOTEU.ALL UP0, P0 ;  /* 0x00000000003f7886 */ /* 0x000fe20000000000 */
[----:B------:R-:W-:Y:S01]  /*0510*/  VOTEU.ALL UP1, P0 ;  /* 0x00000000003f7886 */ /* 0x000fe20000020000 */
[----:B------:R-:W-:Y:S01]  /*0520*/  FMUL R6, R6, UR4 ;  /* 0x0000000406067c20 */ /* 0x000fe20008400000 */
[----:B------:R-:W-:Y:S01]  /*0530*/  UMOV UR4, 0x20 ;  /* 0x0000002000047882 */ /* 0x000fe20000000000 */
[----:B------:R-:W-:Y:S01]  /*0540*/  IMAD.IADD R7, R2, 0x1, -R7 ;  /* 0x0000000102077824 */ /* 0x000fe200078e0a07 */
[----:B------:R-:W1:Y:S01]  /*0550*/  @!UP0 S2UR UR7, SR_CgaCtaId ;  /* 0x00000000000789c3 */ /* 0x000e620000008800 */
[----:B------:R-:W-:Y:S01]  /*0560*/  SHF.R.S32.HI R2, RZ, 0x1f, R9 ;  /* 0x0000001fff027819 */ /* 0x000fe20000011409 */
[----:B------:R-:W-:Y:S01]  /*0570*/  @!UP0 UMOV UR6, 0x400 ;  /* 0x0000040000068882 */ /* 0x000fe20000000000 */
[----:B------:R-:W-:Y:S01]  /*0580*/  IMAD R7, R4, 0x4, R7 ;  /* 0x0000000404077824 */ /* 0x000fe200078e0207 */
[----:B------:R-:W5:Y:S01]  /*0590*/  F2I.U32.TRUNC.NTZ R6, R6 ;  /* 0x0000000600067305 */ /* 0x000f62000020f000 */
[----:B0-----:R-:W-:Y:S01]  /*05a0*/  IMAD.MOV R11, RZ, RZ, -R10 ;  /* 0x000000ffff0b7224 */ /* 0x001fe200078e0a0a */
[----:B------:R-:W-:Y:S01]  /*05b0*/  LEA.HI R2, R2, R9, RZ, 0x2 ;  /* 0x0000000902027211 */ /* 0x000fe200078f10ff */
[----:B------:R-:W-:-:S04]  /*05c0*/  @!UP0 UIADD3 UR4, -UR4, 0x100000, URZ ;  /* 0x0010000004048890 */ /* 0x000fc8000fffe13f */
[----:B------:R-:W-:Y:S02]  /*05d0*/  @!UP0 USHF.L.U32 UR5, UR4, 0xb, URZ ;  /* 0x0000000b04058899 */ /* 0x000fe4000800063f */
[----:B------:R-:W-:Y:S01]  /*05e0*/  @!UP0 USHF.L.U32 UR4, UR4, 0x1, URZ ;  /* 0x0000000104048899 */ /* 0x000fe2000800063f */
[----:B------:R-:W0:Y:S01]  /*05f0*/  LDC R10, c[0x0][0x140] ;  /* 0x00005000ff0a7b82 */ /* 0x000e220000000800 */
[----:B------:R-:W-:Y:S01]  /*0600*/  LEA.HI R4, R7, R7, RZ, 0x1 ;  /* 0x0000000707047211 */ /* 0x000fe200078f08ff */
[----:B--2---:R-:W-:Y:S01]  /*0610*/  IMAD R11, R14, R11, UR8 ;  /* 0x000000080e0b7e24 */ /* 0x004fe2000f8e020b */
[----:B------:R-:W-:Y:S02]  /*0620*/  LOP3.LUT R2, R2, 0xfffffffc, RZ, 0xc0, !PT ;  /* 0xfffffffc02027812 */ /* 0x000fe400078ec0ff */
[----:B------:R-:W-:-:S03]  /*0630*/  LOP3.LUT R4, R4, 0xfffffffe, RZ, 0xc0, !PT ;  /* 0xfffffffe04047812 */ /* 0x000fc600078ec0ff */
[----:B------:R-:W-:Y:S02]  /*0640*/  IMAD.IADD R9, R9, 0x1, -R2 ;  /* 0x0000000109097824 */ /* 0x000fe400078e0a02 */
[----:B------:R-:W-:Y:S02]  /*0650*/  IMAD.IADD R4, R7, 0x1, -R4 ;  /* 0x0000000107047824 */ /* 0x000fe400078e0a04 */
[----:B-----5:R-:W-:Y:S01]  /*0660*/  IMAD.MOV R22, RZ, RZ, -R6 ;  /* 0x000000ffff167224 */ /* 0x020fe200078e0a06 */
[----:B------:R-:W-:Y:S01]  /*0670*/  ISETP.NE.AND P4, PT, R9, 0x3, PT ;  /* 0x000000030900780c */ /* 0x000fe20003f85270 */
[----:B------:R-:W-:Y:S01]  /*0680*/  IMAD.MOV.U32 R6, RZ, RZ, 0x1 ;  /* 0x00000001ff067424 */ /* 0x000fe200078e00ff */
[----:B------:R-:W-:Y:S01]  /*0690*/  ISETP.NE.AND P3, PT, R4, R11, PT ;  /* 0x0000000b0400720c */ /* 0x000fe20003f65270 */
[----:B------:R-:W-:Y:S01]  /*06a0*/  IMAD.SHL.U32 R4, R7, 0x4, RZ ;  /* 0x0000000407047824 */ /* 0x000fe200078e00ff */
[----:B-1----:R-:W-:Y:S01]  /*06b0*/  @!UP0 ULEA UR6, UR7, UR6, 0x18 ;  /* 0x0000000607068291 */ /* 0x002fe2000f8ec03f */
[----:B---3--:R-:W-:Y:S01]  /*06c0*/  IMAD R17, R15, R22, R12 ;  /* 0x000000160f117224 */ /* 0x008fe200078e020c */
[----:B------:R-:W-:Y:S01]  /*06d0*/  VOTEU.ALL UP0, P0 ;  /* 0x00000000003f7886 */ /* 0x000fe20000000000 */
[----:B------:R-:W-:-:S02]  /*06e0*/  ISETP.EQ.OR P0, PT, R9, RZ, !P4 ;  /* 0x000000ff0900720c */ /* 0x000fc40006702670 */
[----:B------:R-:W-:Y:S02]  /*06f0*/  LOP3.LUT R7, R7, 0xc, R4, 0x78, !PT ;  /* 0x0000000c07077812 */ /* 0x000fe400078e7804 */
[----:B0-----:R-:W-:Y:S01]  /*0700*/  ISETP.EQ.U32.AND P1, PT, R10, 0x1, PT ;  /* 0x000000010a00780c */ /* 0x001fe20003f22070 */
[C---:B------:R-:W-:Y:S01]  /*0710*/  VIADD R10, R3.reuse, 0xffffffff ;  /* 0xffffffff030a7836 */ /* 0x040fe20000000000 */
[----:B------:R-:W-:Y:S02]  /*0720*/  ISETP.EQ.AND P0, PT, R3, RZ, P0 ;  /* 0x000000ff0300720c */ /* 0x000fe40000702270 */
[----:B------:R-:W-:Y:S01]  /*0730*/  @P3 LEA.HI R2, R7, R7, RZ, 0x1 ;  /* 0x0000000707023211 */ /* 0x000fe200078f08ff */
[----:B------:R-:W0:Y:S02]  /*0740*/  FENCE.VIEW.ASYNC.S ;  /* 0x00000000000073c6 */ /* 0x000e240000000000 */
[----:B0-----:R0:W1:Y:S01]  /*0750*/  @!UP0 SYNCS.EXCH.64 URZ, [UR6+0x60], UR4 ;  /* 0x00006004063f85b2 */ /* 0x0010620008000100 */
[----:B------:R-:W-:-:S02]  /*0760*/  SEL R4, RZ, 0x1, !P0 ;  /* 0x00000001ff047807 */ /* 0x000fc40004000000 */
[----:B------:R-:W-:Y:S02]  /*0770*/  @P3 SHF.R.S32.HI R2, RZ, 0x1, R2 ;  /* 0x00000001ff023819 */ /* 0x000fe40000011402 */
[----:B------:R-:W-:Y:S02]  /*0780*/  ISETP.GE.U32.AND P5, PT, R10, 0x2, PT ;  /* 0x000000020a00780c */ /* 0x000fe40003fa6070 */
[----:B------:R-:W-:Y:S02]  /*0790*/  @P3 ISETP.NE.AND P4, PT, R2, R17, PT ;  /* 0x000000110200320c */ /* 0x000fe40003f85270 */
[----:B------:R-:W-:Y:S02]  /*07a0*/  ISETP.LT.U32.AND P0, PT, R7, 0x2, !P6 ;  /* 0x000000020700780c */ /* 0x000fe40007701070 */
[----:B------:R-:W-:Y:S02]  /*07b0*/  SEL R4, R4, 0x2, P5 ;  /* 0x0000000204047807 */ /* 0x000fe40002800000 */
[----:B------:R-:W-:-:S02]  /*07c0*/  SEL R5, RZ, 0x1, !P0 ;  /* 0x00000001ff057807 */ /* 0x000fc40004000000 */
[----:B------:R-:W-:Y:S01]  /*07d0*/  @P3 SEL R6, RZ, 0x1, P4 ;  /* 0x00000001ff063807 */ /* 0x000fe20002000000 */
[----:B------:R0:W2:Y:S01]  /*07e0*/  @!UP1 SYNCS.EXCH.64 URZ, [UR6+0x68], UR4 ;  /* 0x00006804063f95b2 */ /* 0x0000a20008000100 */
[----:B------:R-:W-:Y:S01]  /*07f0*/  NOP ;  /* 0x0000000000007918 */ /* 0x000fe20000000000 */
[----:B------:R-:W-:Y:S05]  /*0800*/  @!P1 BRA `(.L_x_3) ;  /* 0x0000000000089947 */ /* 0x000fea0003800000 */
[----:B-12-4-:R-:W-:Y:S01]  /*0810*/  UCGABAR_ARV ;  /* 0x00000000000079c7 */ /* 0x016fe20008000000 */
[----:B------:R-:W-:Y:S05]  /*0820*/  BRA `(.L_x_4) ;  /* 0x0000000000047947 */ /* 0x000fea0003800000 */
.L_x_3:
[----:B-12-4-:R-:W-:Y:S01]  /*0830*/  NOP ;  /* 0x0000000000007918 */ /* 0x016fe20000000000 */
.L_x_4:
[----:B------:R-:W1:Y:S01]  /*0840*/  LDC R2, c[0x0][0x75c] ;  /* 0x0001d700ff027b82 */ /* 0x000e620000000800 */
[----:B------:R-:W-:Y:S01]  /*0850*/  IMAD.MOV.U32 R3, RZ, RZ, RZ ;  /* 0x000000ffff037224 */ /* 0x000fe200078e00ff */
[----:B-1----:R-:W-:Y:S01]  /*0860*/  ISETP.NE.AND P3, PT, R2, 0x1, PT ;  /* 0x000000010200780c */ /* 0x002fe20003f65270 */
[----:B------:R-:W-:-:S12]  /*0870*/  IMAD.U32 R2, RZ, RZ, UR8 ;  /* 0x00000008ff027e24 */ /* 0x000fd8000f8e00ff */
[----:B------:R-:W1:Y:S01]  /*0880*/  @P3 LDC R19, c[0x0][0x10] ;  /* 0x00000400ff133b82 */ /* 0x000e620000000800 */
[----:B------:R-:W-:Y:S02]  /*0890*/  @P3 IMAD.MOV.U32 R13, RZ, RZ, RZ ;  /* 0x000000ffff0d3224 */ /* 0x000fe400078e00ff */
[----:B------:R-:W-:-:S05]  /*08a0*/  @P3 IMAD.MOV.U32 R21, RZ, RZ, RZ ;  /* 0x000000ffff153224 */ /* 0x000fca00078e00ff */
[----:B------:R-:W2:Y:S01]  /*08b0*/  @!P3 LDC R17, c[0x0][0xc] ;  /* 0x00000300ff11bb82 */ /* 0x000ea20000000800 */
[----:B-1----:R-:W-:-:S04]  /*08c0*/  @P3 IMAD.WIDE.U32 R18, R19, UR8, R12 ;  /* 0x0000000813123c25 */ /* 0x002fc8000f8e000c */
[----:B--2---:R-:W-:-:S04]  /*08d0*/  @!P3 IMAD.WIDE.U32 R16, R12, R17, R2 ;  /* 0x000000110c10b225 */ /* 0x004fc800078e0002 */
[----:B------:R-:W-:Y:S02]  /*08e0*/  @P3 IMAD.MOV.U32 R2, RZ, RZ, R18 ;  /* 0x000000ffff023224 */ /* 0x000fe400078e0012 */
[----:B------:R-:W-:Y:S02]  /*08f0*/  @P3 IMAD.IADD R3, R19, 0x1, R21 ;  /* 0x0000000113033824 */ /* 0x000fe400078e0215 */
[----:B------:R-:W-:Y:S02]  /*0900*/  @!P3 IMAD.MOV.U32 R2, RZ, RZ, R16 ;  /* 0x000000ffff02b224 */ /* 0x000fe400078e0010 */
[----:B------:R-:W-:Y:S01]  /*0910*/  @!P3 IMAD.MOV.U32 R3, RZ, RZ, R17 ;  /* 0x000000ffff03b224 */ /* 0x000fe200078e0011 */
[----:B------:R-:W-:Y:S06]  /*0920*/  @!P1 BRA `(.L_x_5) ;  /* 0x00000000000c9947 */ /* 0x000fec0003800000 */
[----:B------:R-:W-:Y:S01]  /*0930*/  UCGABAR_WAIT ;  /* 0x0000000000007dc7 */ /* 0x000fe20008000000 */
[----:B------:R-:W-:Y:S01]  /*0940*/  CCTL.IVALL ;  /* 0x00000000ff00798f */ /* 0x000fe20002000000 */
[----:B------:R-:W-:Y:S05]  /*0950*/  BRA `(.L_x_6) ;  /* 0x0000000000047947 */ /* 0x000fea0003800000 */
.L_x_5:
[----:B------:R-:W-:Y:S06]  /*0960*/  BAR.SYNC.DEFER_BLOCKING 0x0 ;  /* 0x0000000000007b1d */ /* 0x000fec0000010000 */
.L_x_6:
[----:B------:R-:W-:Y:S05]  /*0970*/  @!P2 BRA `(.L_x_7) ;  /* 0x000000ac0058a947 */ /* 0x000fea0003800000 */
[----:B------:R-:W-:-:S13]  /*0980*/  ISETP.GT.U32.AND P0, PT, R10, 0x1, PT ;  /* 0x000000010a00780c */ /* 0x000fda0003f04070 */
[----:B0-----:R-:W-:Y:S05]  /*0990*/  @P0 EXIT ;  /* 0x000000000000094d */ /* 0x001fea0003800000 */
[----:B------:R-:W-:Y:S01]  /*09a0*/  ULDC.64 UR4, c[0x0][0x750] ;  /* 0x0001d40000047ab9 */ /* 0x000fe20000000a00 */
[----:B------:R-:W-:Y:S01]  /*09b0*/  PRMT R16, RZ, 0x7610, R16 ;  /* 0x00007610ff107816 */ /* 0x000fe20000000010 */
[----:B------:R-:W-:Y:S01]  /*09c0*/  IMAD.MOV.U32 R14, RZ, RZ, -0x1 ;  /* 0xffffffffff0e7424 */ /* 0x000fe200078e00ff */
[----:B------:R-:W-:Y:S01]  /*09d0*/  ISETP.GE.U32.AND P0, PT, R2, UR4, PT ;  /* 0x0000000402007c0c */ /* 0x000fe2000bf06070 */
[----:B------:R-:W-:Y:S02]  /*09e0*/  IMAD.MOV.U32 R10, RZ, RZ, -0x1 ;  /* 0xffffffffff0a7424 */ /* 0x000fe400078e00ff */
[----:B------:R-:W-:Y:S01]  /*09f0*/  IMAD.MOV.U32 R9, RZ, RZ, -0x1 ;  /* 0xffffffffff097424 */ /* 0x000fe200078e00ff */
[----:B------:R-:W-:-:S13]  /*0a00*/  ISETP.GE.U32.AND.EX P0, PT, R3, UR5, PT, P0 ;  /* 0x0000000503007c0c */ /* 0x000fda000bf06100 */
[----:B------:R-:W-:Y:S05]  /*0a10*/  @P0 BRA `(.L_x_8) ;  /* 0x0000000400280947 */ /* 0x000fea0003800000 */
[----:B------:R-:W0:Y:S01]  /*0a20*/  LDC.64 R24, c[0x0][0x728] ;  /* 0x0001ca00ff187b82 */ /* 0x000e220000000a00 */
[----:B------:R-:W-:Y:S02]  /*0a30*/  IMAD.MOV.U32 R16, RZ, RZ, R2 ;  /* 0x000000ffff107224 */ /* 0x000fe400078e0002 */
[----:B------:R-:W-:-:S05]  /*0a40*/  IMAD.MOV.U32 R17, RZ, RZ, R3 ;  /* 0x000000ffff117224 */ /* 0x000fca00078e0003 */
[----:B------:R-:W1:Y:S08]  /*0a50*/  LDC R10, c[0x0][0x730] ;  /* 0x0001cc00ff0a7b82 */ /* 0x000e700000000800 */
[----:B------:R-:W2:Y:S01]  /*0a60*/  LDC.64 R26, c[0x0][0x720] ;  /* 0x0001c800ff1a7b82 */ /* 0x000ea20000000a00 */
[----:B0-----:R-:W-:-:S04]  /*0a70*/  ISETP.NE.U32.AND P0, PT, R24, RZ, PT ;  /* 0x000000ff1800720c */ /* 0x001fc80003f05070 */
[----:B------:R-:W-:-:S13]  /*0a80*/  ISETP.NE.AND.EX P0, PT, R25, RZ, PT, P0 ;  /* 0x000000ff1900720c */ /* 0x000fda0003f05300 */
[----:B-12---:R-:W-:Y:S05]  /*0a90*/  @!P0 BRA `(.L_x_9) ;  /* 0x0000000000288947 */ /* 0x006fea0003800000 */
[----:B------:R-:W0:Y:S02]  /*0aa0*/  LDC R9, c[0x0][0x734] ;  /* 0x0001cd00ff097b82 */ /* 0x000e240000000800 */
[----:B0-----:R-:W-:-:S05]  /*0ab0*/  IADD3 R9, P0, R2, R9, RZ ;  /* 0x0000000902097210 */ /* 0x001fca0007f1e0ff */
[----:B------:R-:W-:-:S04]  /*0ac0*/  IMAD.X R23, RZ, RZ, R3, P0 ;  /* 0x000000ffff177224 */ /* 0x000fc800000e0603 */
[----:B------:R-:W-:-:S04]  /*0ad0*/  IMAD.WIDE.U32 R16, R23, R24, RZ ;  /* 0x0000001817107225 */ /* 0x000fc800078e00ff */
[----:B------:R-:W-:-:S04]  /*0ae0*/  IMAD.WIDE.U32 R18, P0, R9, R25, R16 ;  /* 0x0000001909127225 */ /* 0x000fc80007800010 */
[----:B------:R-:W-:-:S04]  /*0af0*/  IMAD.WIDE.U32 R16, R9, R24, RZ ;  /* 0x0000001809107225 */ /* 0x000fc800078e00ff */
[----:B------:R-:W-:Y:S01]  /*0b00*/  IMAD.X R21, RZ, RZ, RZ, P0 ;  /* 0x000000ffff157224 */ /* 0x000fe200000e06ff */
[----:B------:R-:W-:Y:S01]  /*0b10*/  IADD3 RZ, P0, R17, R18, RZ ;  /* 0x0000001211ff7210 */ /* 0x000fe20007f1e0ff */
[----:B------:R-:W-:-:S04]  /*0b20*/  IMAD.MOV.U32 R20, RZ, RZ, R19 ;  /* 0x000000ffff147224 */ /* 0x000fc800078e0013 */
[----:B------:R-:W-:-:S08]  /*0b30*/  IMAD.WIDE.U32.X R16, R23, R25, R20, P0 ;  /* 0x0000001917107225 */ /* 0x000fd000000e0414 */
.L_x_9:
[----:B------:R-:W0:Y:S01]  /*0b40*/  LDC.64 R28, c[0x0][0x740] ;  /* 0x0001d000ff1c7b82 */ /* 0x000e220000000a00 */
[--C-:B------:R-:W-:Y:S01]  /*0b50*/  SHF.R.U64 R30, R16, R10, R17.reuse ;  /* 0x0000000a101e7219 */ /* 0x100fe20000001211 */
[----:B------:R-:W-:Y:S01]  /*0b60*/  IMAD R32, R15, R22, R12 ;  /* 0x000000160f207224 */ /* 0x000fe200078e020c */
[----:B------:R-:W-:Y:S02]  /*0b70*/  SHF.R.U32.HI R9, RZ, R10, R17 ;  /* 0x0000000aff097219 */ /* 0x000fe40000011611 */
[----:B------:R-:W-:-:S03]  /*0b80*/  IADD3 R13, P0, RZ, -R30, RZ ;  /* 0x8000001eff0d7210 */ /* 0x000fc60007f1e0ff */
[----:B------:R-:W1:Y:S02]  /*0b90*/  LDC R14, c[0x0][0x718] ;  /* 0x0001c600ff0e7b82 */ /* 0x000e640000000800 */
[----:B------:R-:W-:Y:S02]  /*0ba0*/  IMAD.X R9, RZ, RZ, ~R9, P0 ;  /* 0x000000ffff097224 */ /* 0x000fe400000e0e09 */
[----:B------:R-:W-:-:S04]  /*0bb0*/  IMAD.WIDE.U32 R16, R13, R26, R2 ;  /* 0x0000001a0d107225 */ /* 0x000fc800078e0002 */
[----:B------:R-:W2:Y:S01]  /*0bc0*/  LDC R20, c[0x0][0x708] ;  /* 0x0001c200ff147b82 */ /* 0x000ea20000000800 */
[----:B------:R-:W-:-:S04]  /*0bd0*/  IMAD R10, R9, R26, RZ ;  /* 0x0000001a090a7224 */ /* 0x000fc800078e02ff */
[----:B------:R-:W-:-:S03]  /*0be0*/  IMAD R9, R13, R27, R10 ;  /* 0x0000001b0d097224 */ /* 0x000fc600078e020a */
[----:B------:R-:W3:Y:S01]  /*0bf0*/  LDC R21, c[0x0][0x758] ;  /* 0x0001d600ff157b82 */ /* 0x000ee20000000800 */
[----:B------:R-:W-:Y:S01]  /*0c00*/  IMAD.IADD R9, R17, 0x1, R9 ;  /* 0x0000000111097824 */ /* 0x000fe200078e0209 */
[----:B0-----:R-:W-:-:S04]  /*0c10*/  ISETP.NE.U32.AND P0, PT, R28, RZ, PT ;  /* 0x000000ff1c00720c */ /* 0x001fc80003f05070 */
[----:B------:R-:W-:Y:S02]  /*0c20*/  ISETP.NE.AND.EX P0, PT, R29, RZ, PT, P0 ;  /* 0x000000ff1d00720c */ /* 0x000fe40003f05300 */
[----:B------:R-:W0:Y:S01]  /*0c30*/  LDC R24, c[0x0][0x700] ;  /* 0x0001c000ff187b82 */ /* 0x000e220000000800 */
[-CC-:B-1----:R-:W-:Y:S02]  /*0c40*/  SHF.R.U64 R18, R16, R14.reuse, R9.reuse ;  /* 0x0000000e10127219 */ /* 0x182fe40000001209 */
[----:B------:R-:W-:Y:S01]  /*0c50*/  SHF.R.U32.HI R9, RZ, R14, R9 ;  /* 0x0000000eff097219 */ /* 0x000fe20000011609 */
[----:B------:R-:W-:-:S04]  /*0c60*/  IMAD.MOV.U32 R14, RZ, RZ, -0x1 ;  /* 0xffffffffff0e7424 */ /* 0x000fc800078e00ff */
[----:B------:R-:W1:Y:S01]  /*0c70*/  LDC R23, c[0x0][0x748] ;  /* 0x0001d200ff177b82 */ /* 0x000e620000000800 */
[-CC-:B--2---:R-:W-:Y:S02]  /*0c80*/  SHF.R.U64 R27, R18, R20.reuse, R9.reuse ;  /* 0x00000014121b7219 */ /* 0x184fe40000001209 */
[----:B------:R-:W-:Y:S01]  /*0c90*/  SHF.R.U32.HI R10, RZ, R20, R9 ;  /* 0x00000014ff0a7219 */ /* 0x000fe20000011609 */
[----:B------:R-:W-:-:S04]  /*0ca0*/  IMAD.MOV.U32 R20, RZ, RZ, 0x1 ;  /* 0x00000001ff147424 */ /* 0x000fc800078e00ff */
[----:B------:R-:W2:Y:S01]  /*0cb0*/  LDC R25, c[0x0][0x738] ;  /* 0x0001ce00ff197b82 */ /* 0x000ea20000000800 */
[-CC-:B---3--:R-:W-:Y:S02]  /*0cc0*/  SHF.R.U64 R22, R27, R21.reuse, R10.reuse ;  /* 0x000000151b167219 */ /* 0x188fe4000000120a */
[-C--:B------:R-:W-:Y:S02]  /*0cd0*/  SHF.L.U32 R9, R14, R21.reuse, RZ ;  /* 0x000000150e097219 */ /* 0x080fe400000006ff */
[----:B------:R-:W-:Y:S01]  /*0ce0*/  SHF.R.U32.HI R13, RZ, R21, R10 ;  /* 0x00000015ff0d7219 */ /* 0x000fe2000001160a */
[----:B------:R-:W-:Y:S01]  /*0cf0*/  IMAD.MOV.U32 R12, RZ, RZ, R22 ;  /* 0x000000ffff0c7224 */ /* 0x000fe200078e0016 */
[----:B------:R-:W-:Y:S01]  /*0d00*/  LOP3.LUT R10, RZ, R9, RZ, 0x33, !PT ;  /* 0x00000009ff0a7212 */ /* 0x000fe200078e33ff */
[----:B------:R-:W3:Y:S01]  /*0d10*/  LDC R26, c[0x0][0x710] ;  /* 0x0001c400ff1a7b82 */ /* 0x000ee20000000800 */
[----:B------:R-:W-:Y:S05]  /*0d20*/  @!P0 BRA `(.L_x_10) ;  /* 0x0000000000288947 */ /* 0x000fea0003800000 */
[----:B------:R-:W4:Y:S02]  /*0d30*/  LDC R9, c[0x0][0x74c] ;  /* 0x0001d300ff097b82 */ /* 0x000f240000000800 */
[----:B----4-:R-:W-:-:S05]  /*0d40*/  IADD3 R9, P0, R22, R9, RZ ;  /* 0x0000000916097210 */ /* 0x010fca0007f1e0ff */
        /* <DEDUP_REMOVED lines=8> */
.L_x_10:
[----:B-1----:R-:W-:Y:S01]  /*0dd0*/  SHF.R.U64 R12, R12, R23, R13 ;  /* 0x000000170c0c7219 */ /* 0x002fe2000000120d */
[----:B0-----:R-:W-:Y:S01]  /*0de0*/  VIADD R13, R24, 0xffffffff ;  /* 0xffffffff180d7836 */ /* 0x001fe20000000000 */
[----:B------:R-:W-:Y:S01]  /*0df0*/  SHF.L.U32 R9, R20, R21, RZ ;  /* 0x0000001514097219 */ /* 0x000fe200000006ff */
[----:B------:R-:W-:Y:S01]  /*0e00*/  IMAD.MOV.U32 R16, RZ, RZ, 0x1 ;  /* 0x00000001ff107424 */ /* 0x000fe200078e00ff */
[----:B------:R-:W-:Y:S01]  /*0e10*/  LOP3.LUT R10, R27, R10, RZ, 0xc0, !PT ;  /* 0x0000000a1b0a7212 */ /* 0x000fe200078ec0ff */
[----:B------:R-:W-:Y:S01]  /*0e20*/  IMAD.MOV R14, RZ, RZ, -R12 ;  /* 0x000000ffff0e7224 */ /* 0x000fe200078e0a0c */
[----:B------:R-:W-:Y:S02]  /*0e30*/  SEL R11, R11, R32, !P3 ;  /* 0x000000200b0b7207 */ /* 0x000fe40005800000 */
[----:B------:R-:W-:Y:S01]  /*0e40*/  LOP3.LUT R13, R18, R13, RZ, 0xc0, !PT ;  /* 0x0000000d120d7212 */ /* 0x000fe200078ec0ff */
[----:B------:R-:W-:Y:S02]  /*0e50*/  IMAD R10, R9, R12, R10 ;  /* 0x0000000c090a7224 */ /* 0x000fe400078e020a */
[----:B--2---:R-:W-:-:S02]  /*0e60*/  IMAD R9, R14, R25, R22 ;  /* 0x000000190e097224 */ /* 0x004fc400078e0216 */
[----:B---3--:R-:W-:Y:S02]  /*0e70*/  IMAD R11, R10, R26, R11 ;  /* 0x0000001a0a0b7224 */ /* 0x008fe400078e020b */
[----:B------:R-:W-:Y:S02]  /*0e80*/  IMAD R14, R9, R24, R13 ;  /* 0x00000018090e7224 */ /* 0x000fe400078e020d */
[----:B------:R-:W-:-:S03]  /*0e90*/  IMAD.MOV.U32 R9, RZ, RZ, R30 ;  /* 0x000000ffff097224 */ /* 0x000fc600078e001e */
[----:B------:R-:W-:Y:S02]  /*0ea0*/  SEL R10, R14, R11, !P3 ;  /* 0x0000000b0e0a7207 */ /* 0x000fe40005800000 */
[----:B------:R-:W-:-:S07]  /*0eb0*/  SEL R14, R11, R14, !P3 ;  /* 0x0000000e0b0e7207 */ /* 0x000fce0005800000 */
.L_x_8:
[----:B------:R-:W-:-:S08]  /*0ec0*/  NOP ;  /* 0x0000000000007918 */ /* 0x000fd00000000000 */
[----:B------:R-:W0:Y:S02]  /*0ed0*/  USETMAXREG.TRY_ALLOC.CTAPOOL UP0, 0xe8 ;  /* 0x000000e8000079c8 */ /* 0x000e240008000600 */
[----:B0-----:R-:W-:-:S13]  /*0ee0*/  PLOP3.LUT P0, PT, PT, PT, UP0, 0x80, 0x0 ;  /* 0x000000000000781c */ /* 0x001fda0003f0f008 */
[----:B------:R-:W-:Y:S05]  /*0ef0*/  @!P0 BRA `(.L_x_8) ;  /* 0xfffffffc00f08947 */ /* 0x000fea000383ffff */
[----:B------:R-:W-:Y:S01]  /*0f00*/  ULDC.64 UR4, c[0x0][0x698] ;  /* 0x0001a60000047ab9 */ /* 0x000fe20000000a00 */
[----:B------:R-:W-:Y:S01]  /*0f10*/  ULDC.64 UR14, c[0x0][0x208] ;  /* 0x00008200000e7ab9 */ /* 0x000fe20000000a00 */
[----:B------:R-:W-:-:S04]  /*0f20*/  ISETP.NE.U32.AND P0, PT, RZ, UR4, PT ;  /* 0x00000004ff007c0c */ /* 0x000fc8000bf05070 */
[----:B------:R-:W-:-:S13]  /*0f30*/  ISETP.NE.AND.EX P0, PT, RZ, UR5, PT, P0 ;  /* 0x00000005ff007c0c */ /* 0x000fda000bf05300 */
[----:B------:R-:W-:Y:S05]  /*0f40*/  @!P0 BRA `(.L_x_11) ;  /* 0x00000000001c8947 */ /* 0x000fea0003800000 */
[----:B------:R-:W0:Y:S02]  /*0f50*/  LDC.64 R12, c[0x0][0x698] ;  /* 0x0001a600ff0c7b82 */ /* 0x000e240000000a00 */
[----:B0-----:R-:W2:Y:S02]  /*0f60*/  LDG.E.64 R12, desc[UR14][R12.64] ;  /* 0x0000000e0c0c7981 */ /* 0x001ea4000c1e1b00 */
[----:B--2---:R-:W-:-:S04]  /*0f70*/  ISETP.NE.U32.AND P0, PT, R12, RZ, PT ;  /* 0x000000ff0c00720c */ /* 0x004fc80003f05070 */
[----:B------:R-:W-:-:S13]  /*0f80*/  ISETP.NE.AND.EX P0, PT, R13, RZ, PT, P0 ;  /* 0x000000ff0d00720c */ /* 0x000fda0003f05300 */
[----:B------:R-:W-:Y:S05]  /*0f90*/  @!P0 BRA `(.L_x_11) ;  /* 0x0000000000088947 */ /* 0x000fea0003800000 */
[----:B------:R0:W5:Y:S01]  /*0fa0*/  LD.E R11, desc[UR14][R12.64] ;  /* 0x0000000e0c0b7980 */ /* 0x000162000c101900 */
[----:B------:R-:W-:Y:S05]  /*0fb0*/  BRA `(.L_x_12) ;  /* 0x0000000000207947 */ /* 0x000fea0003800000 */
.L_x_11:
[----:B------:R-:W-:Y:S02]  /*0fc0*/  ULDC.64 UR4, c[0x0][0x688] ;  /* 0x0001a20000047ab9 */ /* 0x000fe40000000a00 */
[----:B------:R-:W-:-:S04]  /*0fd0*/  ISETP.NE.U32.AND P0, PT, RZ, UR4, PT ;  /* 0x00000004ff007c0c */ /* 0x000fc8000bf05070 */
[----:B------:R-:W-:-:S13]  /*0fe0*/  ISETP.NE.AND.EX P0, PT, RZ, UR5, PT, P0 ;  /* 0x00000005ff007c0c */ /* 0x000fda000bf05300 */
[----:B------:R-:W-:Y:S05]  /*0ff0*/  @!P0 BRA `(.L_x_13) ;  /* 0x00000000000c8947 */ /* 0x000fea0003800000 */
[----:B------:R-:W0:Y:S02]  /*1000*/  LDC.64 R12, c[0x0][0x688] ;  /* 0x0001a200ff0c7b82 */ /* 0x000e240000000a00 */
[----:B0-----:R1:W5:Y:S01]  /*1010*/  LDG.E R11, desc[UR14][R12.64] ;  /* 0x0000000e0c0b7981 */ /* 0x001362000c1e1900 */
[----:B------:R-:W-:Y:S05]  /*1020*/  BRA `(.L_x_12) ;  /* 0x0000000000047947 */ /* 0x000fea0003800000 */
.L_x_13:
[----:B------:R-:W2:Y:S02]  /*1030*/  LDC R11, c[0x0][0x680] ;  /* 0x0001a000ff0b7b82 */ /* 0x000ea40000000800 */
.L_x_12:
[----:B------:R-:W-:Y:S02]  /*1040*/  ULDC.64 UR4, c[0x0][0x6a0] ;  /* 0x0001a80000047ab9 */ /* 0x000fe40000000a00 */
[----:B------:R-:W-:-:S04]  /*1050*/  ISETP.NE.U32.AND P0, PT, RZ, UR4, PT ;  /* 0x00000004ff007c0c */ /* 0x000fc8000bf05070 */
[----:B------:R-:W-:-:S13]  /*1060*/  ISETP.NE.AND.EX P0, PT, RZ, UR5, PT, P0 ;  /* 0x00000005ff007c0c */ /* 0x000fda000bf05300 */
[----:B------:R-:W-:Y:S05]  /*1070*/  @!P0 BRA `(.L_x_14) ;  /* 0x00000000001c8947 */ /* 0x000fea0003800000 */
[----:B01----:R-:W0:Y:S02]  /*1080*/  LDC.64 R12, c[0x0][0x6a0] ;  /* 0x0001a800ff0c7b82 */ /* 0x003e240000000a00 */
[----:B0-----:R-:W3:Y:S02]  /*1090*/  LDG.E.64 R12, desc[UR14][R12.64] ;  /* 0x0000000e0c0c7981 */ /* 0x001ee4000c1e1b00 */
[----:B---3--:R-:W-:-:S04]  /*10a0*/  ISETP.NE.U32.AND P0, PT, R12, RZ, PT ;  /* 0x000000ff0c00720c */ /* 0x008fc80003f05070 */
[----:B------:R-:W-:-:S13]  /*10b0*/  ISETP.NE.AND.EX P0, PT, R13, RZ, PT, P0 ;  /* 0x000000ff0d00720c */ /* 0x000fda0003f05300 */
[----:B------:R-:W-:Y:S05]  /*10c0*/  @!P0 BRA `(.L_x_14) ;  /* 0x0000000000088947 */ /* 0x000fea0003800000 */
[----:B------:R0:W5:Y:S01]  /*10d0*/  LD.E R13, desc[UR14][R12.64] ;  /* 0x0000000e0c0d7980 */ /* 0x000162000c101900 */
[----:B------:R-:W-:Y:S05]  /*10e0*/  BRA `(.L_x_15) ;  /* 0x0000000000207947 */ /* 0x000fea0003800000 */
.L_x_14:
[----:B------:R-:W-:Y:S02]  /*10f0*/  ULDC.64 UR4, c[0x0][0x690] ;  /* 0x0001a40000047ab9 */ /* 0x000fe40000000a00 */
[----:B------:R-:W-:-:S04]  /*1100*/  ISETP.NE.U32.AND P0, PT, RZ, UR4, PT ;  /* 0x00000004ff007c0c */ /* 0x000fc8000bf05070 */
[----:B------:R-:W-:-:S13]  /*1110*/  ISETP.NE.AND.EX P0, PT, RZ, UR5, PT, P0 ;  /* 0x00000005ff007c0c */ /* 0x000fda000bf05300 */
[----:B------:R-:W-:Y:S05]  /*1120*/  @!P0 BRA `(.L_x_16) ;  /* 0x00000000000c8947 */ /* 0x000fea0003800000 */
[----:B01----:R-:W0:Y:S02]  /*1130*/  LDC.64 R12, c[0x0][0x690] ;  /* 0x0001a400ff0c7b82 */ /* 0x003e240000000a00 */
[----:B0-----:R1:W5:Y:S01]  /*1140*/  LDG.E R13, desc[UR14][R12.64] ;  /* 0x0000000e0c0d7981 */ /* 0x001362000c1e1900 */
[----:B------:R-:W-:Y:S05]  /*1150*/  BRA `(.L_x_15) ;  /* 0x0000000000047947 */ /* 0x000fea0003800000 */
.L_x_16:
[----:B01----:R-:W3:Y:S02]  /*1160*/  LDC R13, c[0x0][0x684] ;  /* 0x0001a100ff0d7b82 */ /* 0x003ee40000000800 */
.L_x_15:
[----:B------:R-:W-:-:S13]  /*1170*/  LOP3.LUT P0, RZ, R16, 0xff, RZ, 0xc0, !PT ;  /* 0x000000ff10ff7812 */ /* 0x000fda000780c0ff */
[----:B------:R-:W-:Y:S05]  /*1180*/  @!P0 EXIT ;  /* 0x000000000000894d */ /* 0x000fea0003800000 */
[----:B------:R-:W-:Y:S01]  /*1190*/  ULDC UR4, c[0x0][0x28c] ;  /* 0x0000a30000047ab9 */ /* 0x000fe20000000800 */
[----:B------:R-:W-:Y:S01]  /*11a0*/  LOP3.LUT R160, R4, 0x1, RZ, 0xfc, !PT ;  /* 0x0000000104a07812 */ /* 0x000fe200078efcff */
[----:B------:R-:W-:-:S04]  /*11b0*/  UIADD3 UR4, UR4, 0x3f, URZ ;  /* 0x0000003f04047890 */ /* 0x000fc8000fffe03f */
[----:B------:R-:W-:-:S04]  /*11c0*/  USHF.R.S32.HI UR5, URZ, 0x1f, UR4 ;  /* 0x0000001f3f057899 */ /* 0x000fc80008011404 */
[----:B------:R-:W-:-:S03]  /*11d0*/  ULEA.HI UR5, UR5, UR4, URZ, 0x6 ;  /* 0x0000000405057291 */ /* 0x000fc6000f8f303f */
[----:B------:R-:W-:Y:S01]  /*11e0*/  UMOV UR4, URZ ;  /* 0x0000003f00047c82 */ /* 0x000fe20008000000 */
[----:B------:R-:W-:-:S03]  /*11f0*/  USHF.R.S32.HI UR6, URZ, 0x6, UR5 ;  /* 0x000000063f067899 */ /* 0x000fc60008011405 */
[----:B------:R-:W-:-:S09]  /*1200*/  UMOV UR5, URZ ;  /* 0x0000003f00057c82 */ /* 0x000fd20008000000 */
.L_x_281:
[----:B01----:R-:W-:Y:S02]  /*1210*/  LOP3.LUT R12, R0, 0x80, RZ, 0xc0, !PT ;  /* 0x00000080000c7812 */ /* 0x003fe400078ec0ff */
[----:B------:R-:W-:Y:S02]  /*1220*/  CS2R R150, SRZ ;  /* 0x0000000000967805 */ /* 0x000fe4000001ff00 */
[----:B------:R-:W-:Y:S02]  /*1230*/  CS2R R24, SRZ ;  /* 0x0000000000187805 */ /* 0x000fe4000001ff00 */
[----:B--2---:R-:W-:Y:S02]  /*1240*/  CS2R R26, SRZ ;  /* 0x00000000001a7805 */ /* 0x004fe4000001ff00 */
[----:B------:R-:W-:Y:S02]  /*1250*/  SHF.R.U32.HI R15, RZ, 0x7, R12 ;  /* 0x00000007ff0f7819 */ /* 0x000fe4000001160c */
[----:B------:R-:W-:-:S02]  /*1260*/  CS2R R28, SRZ ;  /* 0x00000000001c7805 */ /* 0x000fc4000001ff00 */
[----:B------:R-:W-:Y:S02]  /*1270*/  VIMNMX R12, RZ, UR6, PT ;  /* 0x00000006ff0c7c48 */ /* 0x000fe4000bfe0100 */
[----:B------:R-:W-:Y:S02]  /*1280*/  CS2R R30, SRZ ;  /* 0x00000000001e7805 */ /* 0x000fe4000001ff00 */
[----:B---3--:R-:W-:Y:S02]  /*1290*/  CS2R R32, SRZ ;  /* 0x0000000000207805 */ /* 0x008fe4000001ff00 */
[----:B------:R-:W-:Y:S01]  /*12a0*/  CS2R R34, SRZ ;  /* 0x0000000000227805 */ /* 0x000fe2000001ff00 */
[----:B------:R-:W0:Y:S01]  /*12b0*/  SHFL.IDX PT, R15, R15, RZ, 0x1f ;  /* 0x00001fff0f0f7589 */ /* 0x000e2200000e0000 */
[----:B------:R-:W-:Y:S02]  /*12c0*/  IADD3 R12, -R12, UR6, RZ ;  /* 0x000000060c0c7c10 */ /* 0x000fe4000fffe1ff */
[----:B------:R-:W-:-:S02]  /*12d0*/  CS2R R36, SRZ ;  /* 0x0000000000247805 */ /* 0x000fc4000001ff00 */
[----:B------:R-:W-:Y:S02]  /*12e0*/  CS2R R38, SRZ ;  /* 0x0000000000267805 */ /* 0x000fe4000001ff00 */
[----:B------:R-:W-:Y:S02]  /*12f0*/  CS2R R40, SRZ ;  /* 0x0000000000287805 */ /* 0x000fe4000001ff00 */
[----:B------:R-:W-:Y:S02]  /*1300*/  ISETP.GE.AND P0, PT, R12, 0x1, PT ;  /* 0x000000010c00780c */ /* 0x000fe40003f06270 */
[----:B------:R-:W-:Y:S02]  /*1310*/  CS2R R42, SRZ ;  /* 0x00000000002a7805 */ /* 0x000fe4000001ff00 */
[----:B------:R-:W-:Y:S02]  /*1320*/  CS2R R44, SRZ ;  /* 0x00000000002c7805 */ /* 0x000fe4000001ff00 */
[----:B------:R-:W-:-:S02]  /*1330*/  CS2R R46, SRZ ;  /* 0x00000000002e7805 */ /* 0x000fc4000001ff00 */
[----:B------:R-:W-:Y:S02]  /*1340*/  CS2R R48, SRZ ;  /* 0x0000000000307805 */ /* 0x000fe4000001ff00 */
[----:B------:R-:W-:Y:S02]  /*1350*/  CS2R R50, SRZ ;  /* 0x0000000000327805 */ /* 0x000fe4000001ff00 */
[----:B------:R-:W-:Y:S02]  /*1360*/  CS2R R52, SRZ ;  /* 0x0000000000347805 */ /* 0x000fe4000001ff00 */
        /* <DEDUP_REMOVED lines=12> */
[----:B0-----:R-:W-:Y:S02]  /*1430*/  R2UR UR7, R15 ;  /* 0x000000000f0772ca */ /* 0x001fe400000e0000 */
        /* <DEDUP_REMOVED lines=35> */
[----:B------:R-:W-:Y:S01]  /*1670*/  CS2R R148, SRZ ;  /* 0x0000000000947805 */ /* 0x000fe2000001ff00 */
[----:B----45:R-:W-:Y:S06]  /*1680*/  @!P0 BRA `(.L_x_17) ;  /* 0x0000000400388947 */ /* 0x030fec0003800000 */
[----:B------:R-:W0:Y:S01]  /*1690*/  S2UR UR10, SR_CgaCtaId ;  /* 0x00000000000a79c3 */ /* 0x000e220000008800 */
[----:B------:R-:W-:Y:S01]  /*16a0*/  ULEA.HI UR8, UR7, UR7, URZ, 0x1 ;  /* 0x0000000707087291 */ /* 0x000fe2000f8f083f */
[----:B------:R-:W-:Y:S01]  /*16b0*/  IMAD.U32 R20, RZ, RZ, UR4 ;  /* 0x00000004ff147e24 */ /* 0x000fe2000f8e00ff */
[----:B------:R-:W-:Y:S01]  /*16c0*/  UMOV UR9, 0x400 ;  /* 0x0000040000097882 */ /* 0x000fe20000000000 */
[----:B------:R-:W-:Y:S01]  /*16d0*/  IMAD.U32 R15, RZ, RZ, UR5 ;  /* 0x00000005ff0f7e24 */ /* 0x000fe2000f8e00ff */
[----:B------:R-:W-:Y:S02]  /*16e0*/  ULOP3.LUT UR8, UR8, 0xffffe, URZ, 0xc0, !UPT ;  /* 0x000ffffe08087892 */ /* 0x000fe4000f8ec03f */
[----:B------:R-:W-:Y:S02]  /*16f0*/  UPLOP3.LUT UP0, UPT, UPT, UPT, UPT, 0x40, 0x0 ;  /* 0x000000000000789c */ /* 0x000fe40003f0e870 */
[----:B------:R-:W-:Y:S01]  /*1700*/  UIADD3 UR8, UR7, -UR8, URZ ;  /* 0x8000000807087290 */ /* 0x000fe2000fffe03f */
[----:B------:R-:W-:Y:S01]  /*1710*/  UMOV UR12, UR5 ;  /* 0x00000005000c7c82 */ /* 0x000fe20008000000 */
[----:B0-----:R-:W-:-:S04]  /*1720*/  ULEA UR9, UR10, UR9, 0x18 ;  /* 0x000000090a097291 */ /* 0x001fc8000f8ec03f */
[----:B------:R-:W-:-:S04]  /*1730*/  ULEA UR8, UR8, UR9, 0xc ;  /* 0x0000000908087291 */ /* 0x000fc8000f8e603f */
[----:B------:R-:W-:-:S04]  /*1740*/  UIADD3 UR8, UR8, 0x100, URZ ;  /* 0x0000010008087890 */ /* 0x000fc8000fffe03f */
[----:B------:R-:W-:-:S04]  /*1750*/  USHF.R.U32.HI UR8, URZ, 0x4, UR8 ;  /* 0x000000043f087899 */ /* 0x000fc80008011608 */
[----:B------:R-:W-:-:S12]  /*1760*/  ULOP3.LUT UR7, UR8, 0x3fff, URZ, 0xc0, !UPT ;  /* 0x00003fff08077892 */ /* 0x000fd8000f8ec03f */
.L_x_24:
[----:B------:R-:W-:-:S13]  /*1770*/  ISETP.NE.AND P1, PT, R160, 0x3, PT ;  /* 0x00000003a000780c */ /* 0x000fda0003f25270 */
[----:B01----:R-:W-:Y:S05]  /*1780*/  @!P1 BRA `(.L_x_18) ;  /* 0x0000000000049947 */ /* 0x003fea0003800000 */
[----:B------:R-:W-:Y:S01]  /*1790*/  BPT.TRAP 0x1 ;  /* 0x000000040000795c */ /* 0x000fe20000300000 */
.L_x_18:
[----:B------:R-:W0:Y:S01]  /*17a0*/  S2UR UR9, SR_CgaCtaId ;  /* 0x00000000000979c3 */ /* 0x000e220000008800 */
[----:B------:R-:W-:Y:S01]  /*17b0*/  UMOV UR8, 0x400 ;  /* 0x0000040000087882 */ /* 0x000fe20000000000 */
[----:B------:R-:W-:Y:S01]  /*17c0*/  SHF.L.U32 R18, R20, 0x1f, RZ ;  /* 0x0000001f14127819 */ /* 0x000fe200000006ff */
[----:B0-----:R-:W-:-:S04]  /*17d0*/  ULEA UR13, UR9, UR8, 0x18 ;  /* 0x00000008090d7291 */ /* 0x001fc8000f8ec03f */
[----:B------:R-:W-:-:S09]  /*17e0*/  ULEA UR8, UR12, UR13, 0x3 ;  /* 0x0000000d0c087291 */ /* 0x000fd2000f8e183f */
[----:B------:R0:W1:Y:S01]  /*17f0*/  SYNCS.PHASECHK.TRANS64.TRYWAIT P0, [UR8], R18 ;  /* 0x00000012ff0075a7 */ /* 0x0000620008000148 */
[----:B------:R-:W-:Y:S05]  /*1800*/  @!P1 BRA `(.L_x_19) ;  /* 0x0000000000049947 */ /* 0x000fea0003800000 */
[----:B------:R-:W-:Y:S01]  /*1810*/  BPT.TRAP 0x1 ;  /* 0x000000040000795c */ /* 0x000fe20000300000 */
.L_x_19:
[C---:B------:R-:W-:Y:S02]  /*1820*/  IMAD.SHL.U32 R16, R0.reuse, 0x20, RZ ;  /* 0x0000002000107824 */ /* 0x040fe400078e00ff */
[C---:B------:R-:W-:Y:S02]  /*1830*/  IMAD.SHL.U32 R17, R0.reuse, 0x200, RZ ;  /* 0x0000020000117824 */ /* 0x040fe400078e00ff */
[----:B------:R-:W-:Y:S01]  /*1840*/  IMAD.SHL.U32 R19, R0, 0x10, RZ ;  /* 0x0000001000137824 */ /* 0x000fe200078e00ff */
[----:B------:R-:W-:-:S04]  /*1850*/  LOP3.LUT R16, R16, 0x1c00, RZ, 0xc0, !PT ;  /* 0x00001c0010107812 */ /* 0x000fc800078ec0ff */
[----:B------:R-:W-:Y:S01]  /*1860*/  LOP3.LUT R16, R16, 0x200, R17, 0xf8, !PT ;  /* 0x0000020010107812 */ /* 0x000fe200078ef811 */
[----:B------:R-:W-:-:S03]  /*1870*/  IMAD.U32 R17, RZ, RZ, UR12 ;  /* 0x0000000cff117e24 */ /* 0x000fc6000f8e00ff */
[----:B------:R-:W-:-:S04]  /*1880*/  LOP3.LUT R16, R16, 0x1c0, R19, 0xf8, !PT ;  /* 0x000001c010107812 */ /* 0x000fc800078ef813 */
[----:B------:R-:W-:-:S05]  /*1890*/  SHF.R.U32.HI R16, RZ, 0x3, R16 ;  /* 0x00000003ff107819 */ /* 0x000fca0000011610 */
[----:B------:R-:W-:Y:S01]  /*18a0*/  IMAD R16, R17, 0x400, R16 ;  /* 0x0000040011107824 */ /* 0x000fe200078e0210 */
[----:B-1----:R-:W-:Y:S06]  /*18b0*/  @P0 BRA `(.L_x_20) ;  /* 0x0000000000080947 */ /* 0x002fec0003800000 */
[----:B------:R-:W1:Y:S02]  /*18c0*/  SYNCS.PHASECHK.TRANS64.TRYWAIT P0, [UR8], R18 ;  /* 0x00000012ff0075a7 */ /* 0x000e640008000148 */
[----:B-1----:R-:W-:Y:S05]  /*18d0*/  @!P0 BRA `(.L_x_21) ;  /* 0x000000b4003c8947 */ /* 0x002fea0003800000 */
.L_x_20:
[----:B------:R-:W4:Y:S01]  /*18e0*/  LDS.64 R152, [R16+UR13+0x32100] ;  /* 0x0321000d10987984 */ /* 0x000f220008000a00 */
[----:B------:R-:W-:Y:S02]  /*18f0*/  UIADD3 UR8, UR13, 0xa100, URZ ;  /* 0x0000a1000d087890 */ /* 0x000fe4000fffe03f */
[----:B------:R-:W-:Y:S02]  /*1900*/  ULOP3.LUT UR9, UR7, 0x10000, URZ, 0xfc, !UPT ;  /* 0x0001000007097892 */ /* 0x000fe4000f8efc3f */
[----:B------:R-:W-:Y:S01]  /*1910*/  USHF.R.U32.HI UR8, URZ, 0x4, UR8 ;  /* 0x000000043f087899 */ /* 0x000fe20008011608 */
[----:B------:R-:W-:-:S03]  /*1920*/  UMOV UR11, 0x40000040 ;  /* 0x40000040000b7882 */ /* 0x000fc60000000000 */
[----:B------:R-:W-:-:S04]  /*1930*/  ULOP3.LUT UR8, UR8, 0x3fff, URZ, 0xc0, !UPT ;  /* 0x00003fff08087892 */ /* 0x000fc8000f8ec03f */
[----:B------:R-:W-:Y:S02]  /*1940*/  ULOP3.LUT UR10, UR8, 0x10000, URZ, 0xfc, !UPT ;  /* 0x00010000080a7892 */ /* 0x000fe4000f8efc3f */
[----:B------:R-:W-:Y:S02]  /*1950*/  ULEA UR8, UR12, UR9, 0x9 ;  /* 0x000000090c087291 */ /* 0x000fe4000f8e483f */
[----:B------:R-:W-:Y:S01]  /*1960*/  ULEA UR10, UR12, UR10, 0xb ;  /* 0x0000000a0c0a7291 */ /* 0x000fe2000f8e583f */
[----:B------:R-:W-:Y:S01]  /*1970*/  UMOV UR9, 0x80000020 ;  /* 0x8000002000097882 */ /* 0x000fe20000000000 */
[----:B----4-:R-:W-:-:S07]  /*1980*/  WARPGROUP.ARRIVE ;  /* 0x00000000000079c5 */ /* 0x010fce0000000000 */
[----:B------:R-:W-:Y:S01]  /*1990*/  HGMMA.SP.64x256x32.F32.BF16 R24, gdesc[UR8], R24, UP0, R152, 0x0 ;  /* 0x0be09800081879f0 */ /* 0x000fe2000bf01a18 */
[----:B------:R-:W-:Y:S02]  /*19a0*/  UIADD3 UR8, UR8, 0x2, URZ ;  /* 0x0000000208087890 */ /* 0x000fe4000fffe03f */
[----:B------:R-:W-:Y:S01]  /*19b0*/  UIADD3 UR10, UR10, 0x4, URZ ;  /* 0x000000040a0a7890 */ /* 0x000fe2000fffe03f */
[----:B------:R-:W-:Y:S01]  /*19c0*/  UMOV UR9, 0x80000020 ;  /* 0x8000002000097882 */ /* 0x000fe20000000000 */
[----:B------:R-:W-:-:S15]  /*19d0*/  UMOV UR11, 0x40000040 ;  /* 0x40000040000b7882 */ /* 0x000fde0000000000 */
[----:B------:R-:W-:-:S12]  /*19e0*/  NOP ;  /* 0x0000000000007918 */ /* 0x000fd80000000000 */
[----:B------:R-:W-:Y:S03]  /*19f0*/  HGMMA.SP.64x256x32.F32.BF16 R24, gdesc[UR8], R24, R153, 0x0, gsb0 ;  /* 0x0be09900081879f0 */ /* 0x000fe60008001a18 */
[----:B------:R-:W-:Y:S02]  /*1a00*/  WARPGROUP.DEPBAR.LE gsb0, 0x0 ;  /* 0x00008000000079c5 */ /* 0x000fe40000010000 */
[----:B------:R-:W-:Y:S05]  /*1a10*/  @!P1 BRA `(.L_x_22) ;  /* 0x0000000000049947 */ /* 0x000fea0003800000 */
[----:B------:R-:W-:Y:S01]  /*1a20*/  BPT.TRAP 0x1 ;  /* 0x000000040000795c */ /* 0x000fe20000300000 */
.L_x_22:
[----:B------:R-:W-:-:S13]  /*1a30*/  LOP3.LUT P0, RZ, R6, R5, RZ, 0xc0, !PT ;  /* 0x0000000506ff7212 */ /* 0x000fda000780c0ff */
[----:B------:R-:W-:-:S05]  /*1a40*/  @P0 LEA R16, R15, UR13, 0x3 ;  /* 0x0000000d0f100c11 */ /* 0x000fca000f8e18ff */
[----:B------:R-:W-:-:S05]  /*1a50*/  @P0 VIADD R16, R16, 0x28 ;  /* 0x0000002810100836 */ /* 0x000fca0000000000 */
[----:B------:R-:W-:-:S04]  /*1a60*/  @P0 PRMT R16, R7, 0x654, R16 ;  /* 0x0000065407100816 */ /* 0x000fc80000000010 */
[----:B------:R4:W-:Y:S01]  /*1a70*/  @P0 SYNCS.ARRIVE.TRANS64.RED.A1T0 RZ, [R16+URZ], RZ ;  /* 0x000000ff10ff09a7 */ /* 0x0009e2000810043f */
[----:B------:R-:W-:-:S13]  /*1a80*/  ISETP.GT.U32.AND P0, PT, R4, 0x1, PT ;  /* 0x000000010400780c */ /* 0x000fda0003f04070 */
[----:B----4-:R-:W-:Y:S05]  /*1a90*/  @P0 BRA `(.L_x_23) ;  /* 0x0000000000040947 */ /* 0x010fea0003800000 */
[----:B------:R-:W-:Y:S01]  /*1aa0*/  BPT.TRAP 0x1 ;  /* 0x000000040000795c */ /* 0x000fe20000300000 */
.L_x_23:
[----:B------:R-:W-:Y:S01]  /*1ab0*/  UIADD3 UR12, UR12, 0x1, URZ ;  /* 0x000000010c0c7890 */ /* 0x000fe2000fffe03f */
[C---:B------:R-:W-:Y:S01]  /*1ac0*/  ISETP.GT.AND P1, PT, R12.reuse, 0x1, PT ;  /* 0x000000010c00780c */ /* 0x040fe20003f24270 */
[----:B------:R-:W-:Y:S02]  /*1ad0*/  VIADD R15, R15, 0x1 ;  /* 0x000000010f0f7836 */ /* 0x000fe40000000000 */
[----:B------:R-:W-:Y:S01]  /*1ae0*/  UISETP.NE.AND UP0, UPT, UR12, 0x5, UPT ;  /* 0x000000050c00788c */ /* 0x000fe2000bf05270 */
[----:B------:R-:W-:Y:S02]  /*1af0*/  VIADD R12, R12, 0xffffffff ;  /* 0xffffffff0c0c7836 */ /* 0x000fe40000000000 */
[C---:B------:R-:W-:Y:S01]  /*1b00*/  ISETP.NE.AND P0, PT, R15.reuse, 0x5, PT ;  /* 0x000000050f00780c */ /* 0x040fe20003f05270 */
[----:B------:R-:W-:Y:S02]  /*1b10*/  USEL UR8, URZ, 0x1, UP0 ;  /* 0x000000013f087887 */ /* 0x000fe40008000000 */
[----:B------:R-:W-:Y:S01]  /*1b20*/  USEL UR12, UR12, URZ, UP0 ;  /* 0x0000003f0c0c7287 */ /* 0x000fe20008000000 */
[----:B------:R-:W-:Y:S01]  /*1b30*/  SEL R15, R15, RZ, P0 ;  /* 0x000000ff0f0f7207 */ /* 0x000fe20000000000 */
[----:B------:R-:W-:-:S02]  /*1b40*/  UPLOP3.LUT UP0, UPT, UPT, UPT, UPT, 0x80, 0x0 ;  /* 0x000000000000789c */ /* 0x000fc40003f0f070 */
[----:B------:R-:W-:Y:S01]  /*1b50*/  LOP3.LUT R20, R20, UR8, RZ, 0x3c, !PT ;  /* 0x0000000814147c12 */ /* 0x000fe2000f8e3cff */
[----:B------:R-:W-:Y:S08]  /*1b60*/  @P1 BRA `(.L_x_24) ;  /* 0xfffffffc00001947 */ /* 0x000ff0000383ffff */
.L_x_17:
[----:B------:R-:W4:Y:S01]  /*1b70*/  LDC R20, c[0x0][0x288] ;  /* 0x0000a200ff147b82 */ /* 0x000f220000000800 */
[----:B------:R-:W-:Y:S01]  /*1b80*/  LOP3.LUT R12, R0, 0x60, RZ, 0xc0, !PT ;  /* 0x00000060000c7812 */ /* 0x000fe200078ec0ff */
[----:B------:R-:W-:Y:S01]  /*1b90*/  IMAD.SHL.U32 R21, R10, 0x100, RZ ;  /* 0x000001000a157824 */ /* 0x000fe200078e00ff */
[----:B------:R-:W-:Y:S01]  /*1ba0*/  SHF.R.U32.HI R15, RZ, 0x2, R0 ;  /* 0x00000002ff0f7819 */ /* 0x000fe20000011600 */
[----:B------:R-:W-:Y:S01]  /*1bb0*/  UIADD3 UR5, UR6, UR5, URZ ;  /* 0x0000000506057290 */ /* 0x000fe2000fffe03f */
[----:B------:R-:W-:Y:S01]  /*1bc0*/  SHF.R.U32.HI R12, RZ, 0x5, R12 ;  /* 0x00000005ff0c7819 */ /* 0x000fe2000001160c */
[----:B------:R-:W-:Y:S01]  /*1bd0*/  ULDC UR12, c[0x0][0x284] ;  /* 0x0000a100000c7ab9 */ /* 0x000fe20000000800 */
[----:B------:R-:W-:Y:S01]  /*1be0*/  LOP3.LUT R15, R15, 0x7, RZ, 0xc0, !PT ;  /* 0x000000070f0f7812 */ /* 0x000fe200078ec0ff */
[----:B------:R-:W-:Y:S01]  /*1bf0*/  UISETP.GT.U32.AND UP0, UPT, UR5, 0x4, UPT ;  /* 0x000000040500788c */ /* 0x000fe2000bf04070 */
[----:B-1----:R-:W-:Y:S01]  /*1c00*/  SHF.R.U32.HI R17, RZ, 0x1, R0 ;  /* 0x00000001ff117819 */ /* 0x002fe20000011600 */
[----:B------:R-:W-:Y:S01]  /*1c10*/  IMAD.SHL.U32 R16, R12, 0x10, RZ ;  /* 0x000000100c107824 */ /* 0x000fe200078e00ff */
[----:B------:R-:W-:Y:S01]  /*1c20*/  SHF.R.S32.HI R22, RZ, 0x1f, R9 ;  /* 0x0000001fff167819 */ /* 0x000fe20000011409 */
[----:B------:R-:W-:Y:S01]  /*1c30*/  UISETP.LT.U32.AND UP0, UPT, UR6, 0x5, UP0 ;  /* 0x000000050600788c */ /* 0x000fe20008701070 */
[----:B------:R-:W-:-:S02]  /*1c40*/  WARPGROUP.DEPBAR.LE gsb0, 0x0 ;  /* 0x00008000000079c5 */ /* 0x000fc40000010000 */
[--C-:B------:R-:W-:Y:S01]  /*1c50*/  LOP3.LUT R16, R16, 0xfffffff0, R15.reuse, 0xe2, !PT ;  /* 0xfffffff010107812 */ /* 0x100fe200078ee20f */
[----:B------:R-:W-:Y:S01]  /*1c60*/  IMAD R15, R12, -0x10, -R15 ;  /* 0xfffffff00c0f7824 */ /* 0x000fe200078e0a0f */
[----:B------:R-:W-:Y:S01]  /*1c70*/  LOP3.LUT R12, R8, 0x1, RZ, 0xc0, !PT ;  /* 0x00000001080c7812 */ /* 0x000fe200078ec0ff */
[----:B------:R-:W-:Y:S01]  /*1c80*/  UISETP.GE.U32.AND UP1, UPT, UR6, 0x5, UPT ;  /* 0x000000050600788c */ /* 0x000fe2000bf26070 */
[----:B------:R-:W-:Y:S01]  /*1c90*/  LOP3.LUT R16, R16, 0x40, R17, 0xf8, !PT ;  /* 0x0000004010107812 */ /* 0x000fe200078ef811 */
[----:B------:R-:W-:Y:S01]  /*1ca0*/  IMAD.SHL.U32 R17, R14, 0x80, RZ ;  /* 0x000000800e117824 */ /* 0x000fe200078e00ff */
[----:B------:R-:W-:Y:S01]  /*1cb0*/  ULDC.64 UR10, c[0x0][0x6d0] ;  /* 0x0001b400000a7ab9 */ /* 0x000fe20000000a00 */
[----:B------:R-:W-:Y:S01]  /*1cc0*/  UIMAD.WIDE.U32 UR8, UR5, -0x33333333, URZ ;  /* 0xcccccccd050878a5 */ /* 0x000fe2000f8e003f */
[----:B0-----:R-:W-:Y:S01]  /*1cd0*/  IMAD R18, R12, -0x40, R15 ;  /* 0xffffffc00c127824 */ /* 0x001fe200078e020f */
[----:B----4-:R-:W-:Y:S01]  /*1ce0*/  ISETP.GE.AND P0, PT, R21, R20, PT ;  /* 0x000000141500720c */ /* 0x010fe20003f06270 */
[----:B------:R-:W-:Y:S01]  /*1cf0*/  USEL UR7, URZ, 0x1, !UP0 ;  /* 0x000000013f077887 */ /* 0x000fe2000c000000 */
[----:B------:R-:W-:Y:S01]  /*1d00*/  LOP3.LUT R154, R16, R17, RZ, 0xfc, !PT ;  /* 0x00000011109a7212 */ /* 0x000fe200078efcff */
[----:B------:R-:W-:Y:S01]  /*1d10*/  IMAD R14, R22, UR10, RZ ;  /* 0x0000000a160e7c24 */ /* 0x000fe2000f8e02ff */
[----:B------:R-:W-:Y:S01]  /*1d20*/  ISETP.GE.OR P0, PT, R17, UR12, P0 ;  /* 0x0000000c11007c0c */ /* 0x000fe20008706670 */
[----:B------:R-:W-:Y:S01]  /*1d30*/  USHF.R.U32.HI UR8, URZ, 0x2, UR9 ;  /* 0x000000023f087899 */ /* 0x000fe20008011609 */
[----:B------:R-:W-:Y:S01]  /*1d40*/  SHF.R.S32.HI R155, RZ, 0x1f, R154 ;  /* 0x0000001fff9b7819 */ /* 0x000fe2000001149a */
[----:B------:R-:W-:Y:S01]  /*1d50*/  ULOP3.LUT UR4, UR4, UR7, URZ, 0x3c, !UPT ;  /* 0x0000000704047292 */ /* 0x000fe2000f8e3c3f */
[----:B------:R-:W-:Y:S01]  /*1d60*/  LOP3.LUT R12, R0, 0x3, RZ, 0xc0, !PT ;  /* 0x00000003000c7812 */ /* 0x000fe200078ec0ff */
[C---:B------:R-:W-:Y:S01]  /*1d70*/  IMAD R19, R9.reuse, UR11, R14 ;  /* 0x0000000b09137c24 */ /* 0x040fe2000f8e020e */
[----:B------:R-:W-:Y:S01]  /*1d80*/  UIMAD UR5, UR8, -0x5, UR5 ;  /* 0xfffffffb080578a4 */ /* 0x000fe2000f8e0205 */
[----:B------:R-:W-:Y:S01]  /*1d90*/  IMAD.WIDE.U32 R14, R9, UR10, R154 ;  /* 0x0000000a090e7c25 */ /* 0x000fe2000f8e009a */
[----:B------:R-:W-:-:S03]  /*1da0*/  @UP1 ULOP3.LUT UR4, UR4, 0x1, UR8, 0x78, !UPT ;  /* 0x0000000104041892 */ /* 0x000fc6000f8e7808 */
[----:B------:R-:W-:Y:S01]  /*1db0*/  IMAD R16, R12, -0x2, R20 ;  /* 0xfffffffe0c107824 */ /* 0x000fe200078e0214 */
[----:B------:R-:W-:Y:S01]  /*1dc0*/  IADD3 R12, -R17, UR12, R18 ;  /* 0x0000000c110c7c10 */ /* 0x000fe2000fffe112 */
[----:B------:R-:W-:Y:S02]  /*1dd0*/  IMAD.IADD R19, R15, 0x1, R19 ;  /* 0x000000010f137824 */ /* 0x000fe400078e0213 */
[----:B------:R-:W-:Y:S02]  /*1de0*/  IMAD.MOV.U32 R18, RZ, RZ, R14 ;  /* 0x000000ffff127224 */ /* 0x000fe400078e000e */
[----:B------:R-:W-:Y:S02]  /*1df0*/  IMAD.IADD R15, R16, 0x1, -R21 ;  /* 0x00000001100f7824 */ /* 0x000fe400078e0a15 */
[----:B------:R-:W-:Y:S01]  /*1e00*/  IMAD.MOV.U32 R14, RZ, RZ, -0x1 ;  /* 0xffffffffff0e7424 */ /* 0x000fe200078e00ff */
[----:B------:R-:W-:Y:S06]  /*1e10*/  @P0 BRA `(.L_x_25) ;  /* 0x0000009000880947 */ /* 0x000fec0003800000 */
[----:B------:R-:W0:Y:S01]  /*1e20*/  LDC.64 R16, c[0x0][0x6c8] ;  /* 0x0001b200ff107b82 */ /* 0x000e220000000a00 */
[----:B------:R-:W-:Y:S01]  /*1e30*/  IMAD.WIDE R20, R10, 0x100, RZ ;  /* 0x000001000a147825 */ /* 0x000fe200078e02ff */
[----:B---3-5:R-:W-:Y:S01]  /*1e40*/  FSETP.NEU.AND P1, PT, R13, RZ, PT ;  /* 0x000000ff0d00720b */ /* 0x028fe20003f2d000 */
[----:B------:R-:W-:Y:S01]  /*1e50*/  BSSY B0, `(.L_x_25) ;  /* 0x000091e000007945 */ /* 0x000fe20003800000 */
[----:B------:R-:W-:Y:S01]  /*1e60*/  ISETP.GT.AND P0, PT, R15, RZ, PT ;  /* 0x000000ff0f00720c */ /* 0x000fe20003f04270 */
[----:B------:R-:W-:-:S03]  /*1e70*/  IMAD.SHL.U32 R23, R0, 0x2, RZ ;  /* 0x0000000200177824 */ /* 0x000fc600078e00ff */
[----:B------:R-:W-:Y:S02]  /*1e80*/  ISETP.GT.AND P5, PT, R12, RZ, P0 ;  /* 0x000000ff0c00720c */ /* 0x000fe400007a4270 */
[----:B------:R-:W-:Y:S01]  /*1e90*/  LOP3.LUT R163, R20, 0x6, R23, 0xf8, !PT ;  /* 0x0000000614a37812 */ /* 0x000fe200078ef817 */
[----:B0-----:R-:W-:-:S04]  /*1ea0*/  IMAD R10, R21, R16, RZ ;  /* 0x00000010150a7224 */ /* 0x001fc800078e02ff */
[----:B------:R-:W-:-:S04]  /*1eb0*/  IMAD.WIDE.U32 R156, R163, R16, R18 ;  /* 0x00000010a39c7225 */ /* 0x000fc800078e0012 */
[----:B------:R-:W-:-:S04]  /*1ec0*/  IMAD R19, R163, R17, R10 ;  /* 0x00000011a3137224 */ /* 0x000fc800078e020a */
[----:B------:R-:W-:Y:S01]  /*1ed0*/  IMAD.IADD R165, R157, 0x1, R19 ;  /* 0x000000019da57824 */ /* 0x000fe200078e0213 */
[----:B------:R-:W-:Y:S06]  /*1ee0*/  @!P1 BRA `(.L_x_26) ;  /* 0x0000006400549947 */ /* 0x000fec0003800000 */
[----:B------:R-:W-:Y:S01]  /*1ef0*/  ULDC.64 UR8, c[0x0][0x6b8] ;  /* 0x0001ae0000087ab9 */ /* 0x000fe20000000a00 */
[----:B------:R-:W-:Y:S01]  /*1f00*/  ULDC.64 UR12, c[0x0][0x6b0] ;  /* 0x0001ac00000c7ab9 */ /* 0x000fe20000000a00 */
[----:B------:R-:W-:Y:S01]  /*1f10*/  IMAD R10, R22, UR8, RZ ;  /* 0x00000008160a7c24 */ /* 0x000fe2000f8e02ff */
[----:B------:R-:W-:Y:S01]  /*1f20*/  ULDC.64 UR16, c[0x0][0x6a8] ;  /* 0x0001aa0000107ab9 */ /* 0x000fe20000000a00 */
[C---:B------:R-:W-:Y:S01]  /*1f30*/  IMAD.WIDE.U32 R22, R9.reuse, UR8, R154 ;  /* 0x0000000809167c25 */ /* 0x040fe2000f8e009a */
[----:B------:R-:W0:Y:S01]  /*1f40*/  LDC.64 R152, c[0x0][0x6b0] ;  /* 0x0001ac00ff987b82 */ /* 0x000e220000000a00 */
[----:B------:R-:W-:Y:S02]  /*1f50*/  ULDC.64 UR10, c[0x0][0x6c0] ;  /* 0x0001b000000a7ab9 */ /* 0x000fe40000000a00 */
[----:B------:R-:W-:Y:S02]  /*1f60*/  IMAD R161, R9, UR9, R10 ;  /* 0x0000000909a17c24 */ /* 0x000fe4000f8e020a */
[----:B------:R-:W-:-:S02]  /*1f70*/  IMAD R20, R21, UR12, RZ ;  /* 0x0000000c15147c24 */ /* 0x000fc4000f8e02ff */
[----:B------:R-:W-:Y:S02]  /*1f80*/  IMAD.IADD R23, R23, 0x1, R161 ;  /* 0x0000000117177824 */ /* 0x000fe400078e02a1 */
[C---:B------:R-:W-:Y:S02]  /*1f90*/  IMAD R159, R163.reuse, UR13, R20 ;  /* 0x0000000da39f7c24 */ /* 0x040fe4000f8e0214 */
[----:B------:R-:W-:-:S04]  /*1fa0*/  IMAD.WIDE.U32 R18, R163, UR12, R22 ;  /* 0x0000000ca3127c25 */ /* 0x000fc8000f8e0016 */
[----:B------:R-:W-:Y:S01]  /*1fb0*/  IMAD.IADD R19, R19, 0x1, R159 ;  /* 0x0000000113137824 */ /* 0x000fe200078e029f */
[----:B------:R-:W-:-:S04]  /*1fc0*/  LEA R20, P1, R18, UR16, 0x2 ;  /* 0x0000001012147c11 */ /* 0x000fc8000f8210ff */
[----:B------:R-:W-:-:S05]  /*1fd0*/  LEA.HI.X R21, R18, UR17, R19, 0x2, P1 ;  /* 0x0000001112157c11 */ /* 0x000fca00088f1413 */
[----:B------:R-:W3:Y:S01]  /*1fe0*/  @P5 LDG.E.LTC128B R10, desc[UR14][R20.64] ;  /* 0x0000000e140a5981 */ /* 0x000ee2000c1e1920 */
[----:B------:R-:W-:Y:S01]  /*1ff0*/  LEA R18, P1, R156, UR10, 0x2 ;  /* 0x0000000a9c127c11 */ /* 0x000fe2000f8210ff */
[----:B0-----:R-:W-:Y:S01]  /*2000*/  IMAD.WIDE.U32 R152, R163, UR12, R152 ;  /* 0x0000000ca3987c25 */ /* 0x001fe2000f8e0098 */
[----:B------:R-:W-:Y:S01]  /*2010*/  BSSY B1, `(.L_x_27) ;  /* 0x0000014000017945 */ /* 0x000fe20003800000 */
[----:B------:R-:W-:Y:S02]  /*2020*/  ISETP.GT.AND P0, PT, R12, 0x8, P0 ;  /* 0x000000080c00780c */ /* 0x000fe40000704270 */
[----:B------:R-:W-:Y:S02]  /*2030*/  LEA.HI.X R19, R156, UR11, R165, 0x2, P1 ;  /* 0x0000000b9c137c11 */ /* 0x000fe400088f14a5 */
[----:B------:R-:W-:Y:S02]  /*2040*/  ISETP.GT.AND P1, PT, R15, 0x1, PT ;  /* 0x000000010f00780c */ /* 0x000fe40003f24270 */
[----:B------:R-:W-:Y:S01]  /*2050*/  IADD3 R158, P4, R154, R152, RZ ;  /* 0x000000989a9e7210 */ /* 0x000fe20007f9e0ff */
[----:B---3--:R-:W-:-:S04]  /*2060*/  FMUL R157, R10, R13 ;  /* 0x0000000d0a9d7220 */ /* 0x008fc80000400000 */
[----:B--2---:R-:W-:Y:S01]  /*2070*/  FFMA R165, R24, R11, R157 ;  /* 0x0000000b18a57223 */ /* 0x004fe2000000009d */
[----:B------:R-:W-:Y:S01]  /*2080*/  IMAD.WIDE.U32 R156, R163, UR12, R154 ;  /* 0x0000000ca39c7c25 */ /* 0x000fe2000f8e009a */
[----:B------:R-:W-:Y:S02]  /*2090*/  IADD3 R24, P2, R22, R152, RZ ;  /* 0x0000009816187210 */ /* 0x000fe40007f5e0ff */
[----:B------:R-:W-:Y:S01]  /*20a0*/  LEA R22, P6, R16, R18, 0x2 ;  /* 0x0000001210167211 */ /* 0x000fe200078c10ff */
[----:B------:R0:W-:Y:S01]  /*20b0*/  @P5 STG.E desc[UR14][R18.64], R165 ;  /* 0x000000a512005986 */ /* 0x0001e2000c10190e */
[----:B------:R-:W-:Y:S01]  /*20c0*/  ISETP.GT.AND P5, PT, R12, RZ, P1 ;  /* 0x000000ff0c00720c */ /* 0x000fe20000fa4270 */
[C---:B------:R-:W-:Y:S02]  /*20d0*/  IMAD.IADD R163, R159.reuse, 0x1, R153 ;  /* 0x000000019fa37824 */ /* 0x040fe400078e0299 */
[----:B------:R-:W-:Y:S02]  /*20e0*/  IMAD.IADD R157, R159, 0x1, R157 ;  /* 0x000000019f9d7824 */ /* 0x000fe400078e029d */
[----:B------:R-:W-:Y:S01]  /*20f0*/  IMAD.X R153, R163, 0x1, R23, P2 ;  /* 0x00000001a3997824 */ /* 0x000fe200010e0617 */
[----:B------:R-:W-:Y:S01]  /*2100*/  LEA R152, P2, R24, UR16, 0x2 ;  /* 0x0000001018987c11 */ /* 0x000fe2000f8410ff */
[----:B------:R-:W-:-:S03]  /*2110*/  IMAD.WIDE.U32 R156, R9, UR8, R156 ;  /* 0x00000008099c7c25 */ /* 0x000fc6000f8e009c */
[----:B------:R-:W-:-:S03]  /*2120*/  LEA.HI.X R153, R24, UR17, R153, 0x2, P2 ;  /* 0x0000001118997c11 */ /* 0x000fc600090f1499 */
[----:B0-----:R-:W-:Y:S06]  /*2130*/  @!P5 BRA `(.L_x_28) ;  /* 0x000000000004d947 */ /* 0x001fec0003800000 */
[----:B------:R0:W5:Y:S02]  /*2140*/  LDG.E.LTC128B R10, desc[UR14][R152.64] ;  /* 0x0000000e980a7981 */ /* 0x000164000c1e1920 */
.L_x_28:
[----:B------:R-:W-:Y:S05]  /*2150*/  BSYNC B1 ;  /* 0x0000000000017941 */ /* 0x000fea0003800000 */
.L_x_27:
[----:B-----5:R-:W-:Y:S01]  /*2160*/  FMUL R154, R10, R13 ;  /* 0x0000000d0a9a7220 */ /* 0x020fe20000400000 */
[----:B------:R-:W-:Y:S01]  /*2170*/  LEA.HI.X R23, R16, R19, R17, 0x2, P6 ;  /* 0x0000001310177211 */ /* 0x000fe200030f1411 */
[----:B------:R-:W-:Y:S01]  /*2180*/  IMAD.IADD R157, R161, 0x1, R157 ;  /* 0x00000001a19d7824 */ /* 0x000fe200078e029d */
[C---:B------:R-:W-:Y:S01]  /*2190*/  LEA R24, P2, R156.reuse, UR16, 0x2 ;  /* 0x000000109c187c11 */ /* 0x040fe2000f8410ff */
[----:B------:R-:W-:Y:S01]  /*21a0*/  FFMA R165, R25, R11, R154 ;  /* 0x0000000b19a57223 */ /* 0x000fe2000000009a */
[----:B------:R-:W-:Y:S01]  /*21b0*/  BSSY B1, `(.L_x_29) ;  /* 0x0000006000017945 */ /* 0x000fe20003800000 */
[----:B------:R-:W-:Y:S01]  /*21c0*/  IMAD.X R159, R155, 0x1, R163, P4 ;  /* 0x000000019b9f7824 */ /* 0x000fe200020e06a3 */
[----:B------:R-:W-:Y:S02]  /*21d0*/  LEA.HI.X R25, R156, UR17, R157, 0x2, P2 ;  /* 0x000000119c197c11 */ /* 0x000fe400090f149d */
[----:B------:R1:W-:Y:S01]  /*21e0*/  @P5 STG.E desc[UR14][R22.64], R165 ;  /* 0x000000a516005986 */ /* 0x0003e2000c10190e */
[----:B------:R-:W-:Y:S06]  /*21f0*/  @!P0 BRA `(.L_x_30) ;  /* 0x0000000000048947 */ /* 0x000fec0003800000 */
[----:B------:R2:W5:Y:S02]  /*2200*/  LDG.E.LTC128B R10, desc[UR14][R24.64+0x20] ;  /* 0x0000200e180a7981 */ /* 0x000564000c1e1920 */
.L_x_30:
[----:B------:R-:W-:Y:S05]  /*2210*/  BSYNC B1 ;  /* 0x0000000000017941 */ /* 0x000fea0003800000 */
.L_x_29:
[----:B-----5:R-:W-:Y:S01]  /*2220*/  FMUL R155, R10, R13 ;  /* 0x0000000d0a9b7220 */ /* 0x020fe20000400000 */
[----:B------:R-:W-:Y:S01]  /*2230*/  ISETP.GT.AND P1, PT, R12, 0x8, P1 ;  /* 0x000000080c00780c */ /* 0x000fe20000f24270 */
[----:B--2---:R-:W-:Y:S01]  /*2240*/  IMAD.WIDE.U32 R24, R9, UR8, R158 ;  /* 0x0000000809187c25 */ /* 0x004fe2000f8e009e */
[----:B------:R-:W-:-:S03]  /*2250*/  ISETP.GT.AND P2, PT, R15, 0x8, PT ;  /* 0x000000080f00780c */ /* 0x000fc60003f44270 */
[----:B------:R-:W-:Y:S01]  /*2260*/  FFMA R157, R26, R11, R155 ;  /* 0x0000000b1a9d7223 */ /* 0x000fe2000000009b */
[----:B------:R-:W-:Y:S01]  /*2270*/  USHF.L.U64.HI UR10, UR12, 0x5, UR13 ;  /* 0x000000050c0a7899 */ /* 0x000fe2000801020d */
[----:B------:R-:W-:Y:S01]  /*2280*/  IMAD.IADD R9, R161, 0x1, R25 ;  /* 0x00000001a1097824 */ /* 0x000fe200078e0219 */
[----:B------:R-:W-:Y:S01]  /*2290*/  LEA R154, P5, R24, UR16, 0x2 ;  /* 0x00000010189a7c11 */ /* 0x000fe2000f8a10ff */
[----:B------:R-:W-:Y:S01]  /*22a0*/  USHF.L.U32 UR9, UR12, 0x5, URZ ;  /* 0x000000050c097899 */ /* 0x000fe2000800063f */
[----:B------:R2:W-:Y:S01]  /*22b0*/  @P0 STG.E desc[UR14][R18.64+0x20], R157 ;  /* 0x0000209d12000986 */ /* 0x0005e2000c10190e */
[----:B------:R-:W-:Y:S01]  /*22c0*/  BSSY B1, `(.L_x_31) ;  /* 0x0000005000017945 */ /* 0x000fe20003800000 */
[----:B------:R-:W-:Y:S02]  /*22d0*/  ISETP.GT.AND P4, PT, R12, RZ, P2 ;  /* 0x000000ff0c00720c */ /* 0x000fe40001784270 */
[----:B------:R-:W-:Y:S01]  /*22e0*/  LEA.HI.X R155, R24, UR17, R9, 0x2, P5 ;  /* 0x00000011189b7c11 */ /* 0x000fe2000a8f1409 */
[----:B------:R-:W-:Y:S10]  /*22f0*/  @!P1 BRA `(.L_x_32) ;  /* 0x0000000000049947 */ /* 0x000ff40003800000 */
[----:B------:R3:W5:Y:S02]  /*2300*/  LDG.E.LTC128B R10, desc[UR14][R154.64+0x20] ;  /* 0x0000200e9a0a7981 */ /* 0x000764000c1e1920 */
.L_x_32:
[----:B------:R-:W-:Y:S05]  /*2310*/  BSYNC B1 ;  /* 0x0000000000017941 */ /* 0x000fea0003800000 */
.L_x_31:
[----:B-----5:R-:W-:Y:S01]  /*2320*/  FMUL R26, R10, R13 ;  /* 0x0000000d0a1a7220 */ /* 0x020fe20000400000 */
[----:B------:R-:W-:Y:S01]  /*2330*/  IADD3 R24, P0, R20, UR9, RZ ;  /* 0x0000000914187c10 */ /* 0x000fe2000ff1e0ff */
[----:B------:R-:W-:Y:S02]  /*2340*/  IMAD.MOV.U32 R158, RZ, RZ, R10 ;  /* 0x000000ffff9e7224 */ /* 0x000fe400078e000a */
[----:B------:R-:W-:Y:S01]  /*2350*/  FFMA R27, R27, R11, R26 ;  /* 0x0000000b1b1b7223 */ /* 0x000fe2000000001a */
[----:B------:R-:W-:-:S04]  /*2360*/  IADD3.X R25, R21, UR10, RZ, P0, !PT ;  /* 0x0000000a15197c10 */ /* 0x000fc800087fe4ff */
[----:B------:R4:W-:Y:S04]  /*2370*/  @P1 STG.E desc[UR14][R22.64+0x20], R27 ;  /* 0x0000201b16001986 */ /* 0x0009e8000c10190e */
[----:B------:R-:W4:Y:S01]  /*2380*/  @P4 LDG.E.LTC128B R158, desc[UR14][R24.64] ;  /* 0x0000000e189e4981 */ /* 0x000f22000c1e1920 */
[C---:B------:R-:W-:Y:S01]  /*2390*/  IMAD.SHL.U32 R9, R16.reuse, 0x20, RZ ;  /* 0x0000002010097824 */ /* 0x040fe200078e00ff */
[----:B------:R-:W-:Y:S01]  /*23a0*/  SHF.L.U64.HI R10, R16, 0x5, R17 ;  /* 0x00000005100a7819 */ /* 0x000fe20000010211 */
[----:B------:R-:W-:Y:S01]  /*23b0*/  BSSY B1, `(.L_x_33) ;  /* 0x000000c000017945 */ /* 0x000fe20003800000 */
[----:B------:R-:W-:Y:S02]  /*23c0*/  ISETP.GT.AND P0, PT, R15, 0x9, PT ;  /* 0x000000090f00780c */ /* 0x000fe40003f04270 */
[----:B---3--:R-:W-:-:S02]  /*23d0*/  IADD3 R154, P5, R9, R18, RZ ;  /* 0x00000012099a7210 */ /* 0x008fc40007fbe0ff */
[----:B------:R-:W-:-:S03]  /*23e0*/  ISETP.GT.AND P1, PT, R12, RZ, P0 ;  /* 0x000000ff0c00720c */ /* 0x000fc60000724270 */
[----:B------:R-:W-:Y:S01]  /*23f0*/  IMAD.X R155, R10, 0x1, R19, P5 ;  /* 0x000000010a9b7824 */ /* 0x000fe200028e0613 */
[----:B------:R-:W-:-:S04]  /*2400*/  IADD3 R156, P5, R152, UR9, RZ ;  /* 0x00000009989c7c10 */ /* 0x000fc8000ffbe0ff */
[----:B--2---:R-:W-:Y:S01]  /*2410*/  IADD3.X R157, R153, UR10, RZ, P5, !PT ;  /* 0x0000000a999d7c10 */ /* 0x004fe2000affe4ff */
[----:B----4-:R-:W-:-:S04]  /*2420*/  FMUL R17, R158, R13 ;  /* 0x0000000d9e117220 */ /* 0x010fc80000400000 */
[----:B------:R-:W-:-:S05]  /*2430*/  FFMA R17, R28, R11, R17 ;  /* 0x0000000b1c117223 */ /* 0x000fca0000000011 */
[----:B------:R2:W-:Y:S01]  /*2440*/  @P4 STG.E desc[UR14][R154.64], R17 ;  /* 0x000000119a004986 */ /* 0x0005e2000c10190e */
[----:B------:R-:W-:Y:S05]  /*2450*/  @!P1 BRA `(.L_x_34) ;  /* 0x0000000000049947 */ /* 0x000fea0003800000 */
[----:B------:R3:W5:Y:S02]  /*2460*/  LDG.E.LTC128B R158, desc[UR14][R156.64] ;  /* 0x0000000e9c9e7981 */ /* 0x000764000c1e1920 */
.L_x_34:
[----:B------:R-:W-:Y:S05]  /*2470*/  BSYNC B1 ;  /* 0x0000000000017941 */ /* 0x000fea0003800000 */
.L_x_33:
[----:B------:R-:W-:Y:S01]  /*2480*/  UIADD3 UR7, UP0, UR9, 0x20, URZ ;  /* 0x0000002009077890 */ /* 0x000fe2000ff1e03f */
[----:B------:R-:W-:Y:S01]  /*2490*/  ISETP.GT.AND P2, PT, R12, 0x8, P2 ;  /* 0x000000080c00780c */ /* 0x000fe20001744270 */
[----:B-----5:R-:W-:Y:S01]  /*24a0*/  FMUL R16, R158, R13 ;  /* 0x0000000d9e107220 */ /* 0x020fe20000400000 */
[----:B------:R-:W-:Y:S01]  /*24b0*/  IADD3 R26, P4, R9, R22, RZ ;  /* 0x00000016091a7210 */ /* 0x000fe20007f9e0ff */
[----:B------:R-:W-:Y:S02]  /*24c0*/  UIADD3.X UR8, URZ, UR10, URZ, UP0, !UPT ;  /* 0x0000000a3f087290 */ /* 0x000fe400087fe43f */
[----:B------:R-:W-:Y:S01]  /*24d0*/  IADD3 R20, P5, R20, UR7, RZ ;  /* 0x0000000714147c10 */ /* 0x000fe2000ffbe0ff */
[----:B------:R-:W-:Y:S01]  /*24e0*/  FFMA R159, R29, R11, R16 ;  /* 0x0000000b1d9f7223 */ /* 0x000fe20000000010 */
[----:B------:R-:W-:Y:S02]  /*24f0*/  IMAD.X R27, R10, 0x1, R23, P4 ;  /* 0x000000010a1b7824 */ /* 0x000fe400020e0617 */
[----:B------:R-:W-:-:S03]  /*2500*/  IADD3.X R21, R21, UR8, RZ, P5, !PT ;  /* 0x0000000815157c10 */ /* 0x000fc6000affe4ff */
[----:B------:R4:W-:Y:S04]  /*2510*/  @P1 STG.E desc[UR14][R26.64], R159 ;  /* 0x0000009f1a001986 */ /* 0x0009e8000c10190e */
[----:B------:R-:W3:Y:S01]  /*2520*/  @P2 LDG.E.LTC128B R158, desc[UR14][R20.64] ;  /* 0x0000000e149e2981 */ /* 0x000ee2000c1e1920 */
[----:B--2---:R-:W-:Y:S01]  /*2530*/  IADD3 R17, P1, R9, 0x20, RZ ;  /* 0x0000002009117810 */ /* 0x004fe20007f3e0ff */
[----:B------:R-:W-:Y:S01]  /*2540*/  BSSY B1, `(.L_x_35) ;  /* 0x000000c000017945 */ /* 0x000fe20003800000 */
[----:B------:R-:W-:Y:S02]  /*2550*/  ISETP.GT.AND P4, PT, R12, 0x8, P0 ;  /* 0x000000080c00780c */ /* 0x000fe40000784270 */
[----:B------:R-:W-:Y:S01]  /*2560*/  IADD3 R18, P5, R17, R18, RZ ;  /* 0x0000001211127210 */ /* 0x000fe20007fbe0ff */
[----:B------:R-:W-:Y:S01]  /*2570*/  IMAD.X R16, RZ, RZ, R10, P1 ;  /* 0x000000ffff107224 */ /* 0x000fe200008e060a */
[----:B------:R-:W-:-:S03]  /*2580*/  IADD3 R28, P0, R152, UR7, RZ ;  /* 0x00000007981c7c10 */ /* 0x000fc6000ff1e0ff */
[----:B------:R-:W-:Y:S02]  /*2590*/  IMAD.X R19, R16, 0x1, R19, P5 ;  /* 0x0000000110137824 */ /* 0x000fe400028e0613 */
[----:B---3--:R-:W-:-:S04]  /*25a0*/  FMUL R29, R158, R13 ;  /* 0x0000000d9e1d7220 */ /* 0x008fc80000400000 */
[----:B------:R-:W-:Y:S01]  /*25b0*/  FFMA R161, R30, R11, R29 ;  /* 0x0000000b1ea17223 */ /* 0x000fe2000000001d */
[----:B------:R-:W-:-:S04]  /*25c0*/  IADD3.X R29, R153, UR8, RZ, P0, !PT ;  /* 0x00000008991d7c10 */ /* 0x000fc800087fe4ff */
[----:B------:R4:W-:Y:S01]  /*25d0*/  @P2 STG.E desc[UR14][R18.64], R161 ;  /* 0x000000a112002986 */ /* 0x0009e2000c10190e */
[----:B------:R-:W-:Y:S05]  /*25e0*/  @!P4 BRA `(.L_x_36) ;  /* 0x000000000004c947 */ /* 0x000fea0003800000 */
[----:B------:R2:W5:Y:S02]  /*25f0*/  LDG.E.LTC128B R158, desc[UR14][R28.64] ;  /* 0x0000000e1c9e7981 */ /* 0x000564000c1e1920 */
.L_x_36:
[----:B------:R-:W-:Y:S05]  /*2600*/  BSYNC B1 ;  /* 0x0000000000017941 */ /* 0x000fea0003800000 */
.L_x_35:
[----:B------:R-:W-:Y:S01]  /*2610*/  IADD3 R20, P2, R17, R22, RZ ;  /* 0x0000001611147210 */ /* 0x000fe20007f5e0ff */
[----:B----45:R-:W-:Y:S01]  /*2620*/  FMUL R18, R158, R13 ;  /* 0x0000000d9e127220 */ /* 0x030fe20000400000 */
[C---:B------:R-:W-:Y:S01]  /*2630*/  ISETP.GT.AND P1, PT, R15.reuse, 0x10, PT ;  /* 0x000000100f00780c */ /* 0x040fe20003f24270 */
[----:B------:R-:W-:Y:S01]  /*2640*/  BSSY B1, `(.L_x_37) ;  /* 0x000000b000017945 */ /* 0x000fe20003800000 */
[----:B------:R-:W-:Y:S01]  /*2650*/  ISETP.GT.AND P0, PT, R15, 0x11, PT ;  /* 0x000000110f00780c */ /* 0x000fe20003f04270 */
[----:B------:R-:W-:Y:S01]  /*2660*/  FFMA R31, R31, R11, R18 ;  /* 0x0000000b1f1f7223 */ /* 0x000fe20000000012 */
[----:B------:R-:W-:Y:S01]  /*2670*/  IMAD.X R21, R16, 0x1, R23, P2 ;  /* 0x0000000110157824 */ /* 0x000fe200010e0617 */
[----:B------:R-:W-:Y:S02]  /*2680*/  ISETP.GT.AND P5, PT, R12, RZ, P1 ;  /* 0x000000ff0c00720c */ /* 0x000fe40000fa4270 */
[----:B-1----:R-:W-:Y:S02]  /*2690*/  IADD3 R22, P2, R24, UR9, RZ ;  /* 0x0000000918167c10 */ /* 0x002fe4000ff5e0ff */
[----:B------:R1:W-:Y:S01]  /*26a0*/  @P4 STG.E desc[UR14][R20.64], R31 ;  /* 0x0000001f14004986 */ /* 0x0003e2000c10190e */
[----:B------:R-:W-:-:S02]  /*26b0*/  IADD3 R18, P6, R154, R9, RZ ;  /* 0x000000099a127210 */ /* 0x000fc40007fde0ff */
[----:B------:R-:W-:-:S06]  /*26c0*/  IADD3.X R23, R25, UR10, RZ, P2, !PT ;  /* 0x0000000a19177c10 */ /* 0x000fcc00097fe4ff */
[----:B------:R-:W-:Y:S05]  /*26d0*/  @!P5 BRA `(.L_x_38) ;  /* 0x000000000004d947 */ /* 0x000fea0003800000 */
[----:B------:R3:W5:Y:S02]  /*26e0*/  LDG.E.LTC128B R158, desc[UR14][R22.64] ;  /* 0x0000000e169e7981 */ /* 0x000764000c1e1920 */
.L_x_38:
[----:B------:R-:W-:Y:S05]  /*26f0*/  BSYNC B1 ;  /* 0x0000000000017941 */ /* 0x000fea0003800000 */
.L_x_37:
[----:B-1---5:R-:W-:Y:S01]  /*2700*/  FMUL R21, R158, R13 ;  /* 0x0000000d9e157220 */ /* 0x022fe20000400000 */
[----:B------:R-:W-:Y:S01]  /*2710*/  IMAD.X R19, R155, 0x1, R10, P6 ;  /* 0x000000019b137824 */ /* 0x000fe200030e060a */
[----:B------:R-:W-:Y:S01]  /*2720*/  ISETP.GT.AND P2, PT, R12, RZ, P0 ;  /* 0x000000ff0c00720c */ /* 0x000fe20000744270 */
[----:B------:R-:W-:Y:S01]  /*2730*/  BSSY B1, `(.L_x_39) ;  /* 0x0000008000017945 */ /* 0x000fe20003800000 */
[----:B------:R-:W-:Y:S01]  /*2740*/  FFMA R21, R32, R11, R21 ;  /* 0x0000000b20157223 */ /* 0x000fe20000000015 */
[----:B--2---:R-:W-:Y:S02]  /*2750*/  IADD3 R28, P6, R156, UR9, RZ ;  /* 0x000000099c1c7c10 */ /* 0x004fe4000ffde0ff */
[----:B------:R-:W-:Y:S02]  /*2760*/  IADD3 R20, P4, R26, R9, RZ ;  /* 0x000000091a147210 */ /* 0x000fe40007f9e0ff */
[----:B------:R1:W-:Y:S01]  /*2770*/  @P5 STG.E desc[UR14][R18.64], R21 ;  /* 0x0000001512005986 */ /* 0x0003e2000c10190e */
[----:B------:R-:W-:-:S05]  /*2780*/  IADD3.X R29, R157, UR10, RZ, P6, !PT ;  /* 0x0000000a9d1d7c10 */ /* 0x000fca000b7fe4ff */
[----:B------:R-:W-:Y:S05]  /*2790*/  @!P2 BRA `(.L_x_40) ;  /* 0x000000000004a947 */ /* 0x000fea0003800000 */
[----:B------:R2:W5:Y:S02]  /*27a0*/  LDG.E.LTC128B R158, desc[UR14][R28.64] ;  /* 0x0000000e1c9e7981 */ /* 0x000564000c1e1920 */
.L_x_40:
[----:B------:R-:W-:Y:S05]  /*27b0*/  BSYNC B1 ;  /* 0x0000000000017941 */ /* 0x000fea0003800000 */
.L_x_39:
[----:B-----5:R-:W-:Y:S01]  /*27c0*/  FMUL R30, R158, R13 ;  /* 0x0000000d9e1e7220 */ /* 0x020fe20000400000 */
[----:B-1----:R-:W-:Y:S01]  /*27d0*/  IMAD.X R21, R27, 0x1, R10, P4 ;  /* 0x000000011b157824 */ /* 0x002fe200020e060a */
[----:B------:R-:W-:Y:S01]  /*27e0*/  ISETP.GT.AND P1, PT, R12, 0x8, P1 ;  /* 0x000000080c00780c */ /* 0x000fe20000f24270 */
[----:B------:R-:W-:Y:S01]  /*27f0*/  BSSY B1, `(.L_x_41) ;  /* 0x0000008000017945 */ /* 0x000fe20003800000 */
[----:B------:R-:W-:Y:S01]  /*2800*/  FFMA R33, R33, R11, R30 ;  /* 0x0000000b21217223 */ /* 0x000fe2000000001e */
[----:B------:R-:W-:Y:S02]  /*2810*/  IADD3 R24, P4, R24, UR7, RZ ;  /* 0x0000000718187c10 */ /* 0x000fe4000ff9e0ff */
[----:B------:R-:W-:Y:S02]  /*2820*/  IADD3 R30, P5, R17, R154, RZ ;  /* 0x0000009a111e7210 */ /* 0x000fe40007fbe0ff */
[----:B------:R1:W-:Y:S01]  /*2830*/  @P2 STG.E desc[UR14][R20.64], R33 ;  /* 0x0000002114002986 */ /* 0x0003e2000c10190e */
[----:B------:R-:W-:-:S05]  /*2840*/  IADD3.X R25, R25, UR8, RZ, P4, !PT ;  /* 0x0000000819197c10 */ /* 0x000fca000a7fe4ff */
[----:B------:R-:W-:Y:S05]  /*2850*/  @!P1 BRA `(.L_x_42) ;  /* 0x0000000000049947 */ /* 0x000fea0003800000 */
[----:B------:R4:W5:Y:S02]  /*2860*/  LDG.E.LTC128B R158, desc[UR14][R24.64] ;  /* 0x0000000e189e7981 */ /* 0x000964000c1e1920 */
.L_x_42:
[----:B------:R-:W-:Y:S05]  /*2870*/  BSYNC B1 ;  /* 0x0000000000017941 */ /* 0x000fea0003800000 */
.L_x_41:
[----:B----45:R-:W-:Y:S01]  /*2880*/  FMUL R25, R158, R13 ;  /* 0x0000000d9e197220 */ /* 0x030fe20000400000 */
[----:B------:R-:W-:Y:S01]  /*2890*/  IMAD.X R31, R16, 0x1, R155, P5 ;  /* 0x00000001101f7824 */ /* 0x000fe200028e069b */
[----:B------:R-:W-:Y:S01]  /*28a0*/  ISETP.GT.AND P2, PT, R12, 0x8, P0 ;  /* 0x000000080c00780c */ /* 0x000fe20000744270 */
[----:B------:R-:W-:Y:S01]  /*28b0*/  BSSY B1, `(.L_x_43) ;  /* 0x0000007000017945 */ /* 0x000fe20003800000 */
[----:B-1----:R-:W-:Y:S01]  /*28c0*/  FFMA R33, R34, R11, R25 ;  /* 0x0000000b22217223 */ /* 0x002fe20000000019 */
[----:B------:R-:W-:-:S04]  /*28d0*/  IADD3 R24, P0, R156, UR7, RZ ;  /* 0x000000079c187c10 */ /* 0x000fc8000ff1e0ff */
[----:B------:R1:W-:Y:S01]  /*28e0*/  @P1 STG.E desc[UR14][R30.64], R33 ;  /* 0x000000211e001986 */ /* 0x0003e2000c10190e */
[----:B------:R-:W-:-:S05]  /*28f0*/  IADD3.X R25, R157, UR8, RZ, P0, !PT ;  /* 0x000000089d197c10 */ /* 0x000fca00087fe4ff */
[----:B------:R-:W-:Y:S05]  /*2900*/  @!P2 BRA `(.L_x_44) ;  /* 0x000000000004a947 */ /* 0x000fea0003800000 */
[----:B------:R4:W5:Y:S02]  /*2910*/  LDG.E.LTC128B R158, desc[UR14][R24.64] ;  /* 0x0000000e189e7981 */ /* 0x000964000c1e1920 */
.L_x_44:
[----:B------:R-:W-:Y:S05]  /*2920*/  BSYNC B1 ;  /* 0x0000000000017941 */ /* 0x000fea0003800000 */
.L_x_43:
[----:B------:R-:W-:Y:S01]  /*2930*/  IADD3 R26, P5, R17, R26, RZ ;  /* 0x0000001a111a7210 */ /* 0x000fe20007fbe0ff */
[----:B----45:R-:W-:Y:S01]  /*2940*/  FMUL R24, R158, R13 ;  /* 0x0000000d9e187220 */ /* 0x030fe20000400000 */
[----:B------:R-:W-:Y:S01]  /*2950*/  ISETP.GT.AND P1, PT, R15, 0x18, PT ;  /* 0x000000180f00780c */ /* 0x000fe20003f24270 */
[----:B------:R-:W-:Y:S01]  /*2960*/  BSSY B1, `(.L_x_45) ;  /* 0x000000b000017945 */ /* 0x000fe20003800000 */
[----:B-1----:R-:W-:Y:S01]  /*2970*/  IADD3 R30, P6, R22, UR9, RZ ;  /* 0x00000009161e7c10 */ /* 0x002fe2000ffde0ff */
[----:B------:R-:W-:Y:S01]  /*2980*/  FFMA R35, R35, R11, R24 ;  /* 0x0000000b23237223 */ /* 0x000fe20000000018 */
[----:B------:R-:W-:Y:S01]  /*2990*/  IMAD.X R27, R16, 0x1, R27, P5 ;  /* 0x00000001101b7824 */ /* 0x000fe200028e061b */
[----:B------:R-:W-:Y:S02]  /*29a0*/  ISETP.GT.AND P4, PT, R12, RZ, P1 ;  /* 0x000000ff0c00720c */ /* 0x000fe40000f84270 */
[----:B------:R-:W-:Y:S02]  /*29b0*/  ISETP.GT.AND P0, PT, R15, 0x19, PT ;  /* 0x000000190f00780c */ /* 0x000fe40003f04270 */
[----:B------:R1:W-:Y:S01]  /*29c0*/  @P2 STG.E desc[UR14][R26.64], R35 ;  /* 0x000000231a002986 */ /* 0x0003e2000c10190e */
[----:B------:R-:W-:-:S02]  /*29d0*/  IADD3 R24, P5, R18, R9, RZ ;  /* 0x0000000912187210 */ /* 0x000fc40007fbe0ff */
[----:B------:R-:W-:-:S06]  /*29e0*/  IADD3.X R31, R23, UR10, RZ, P6, !PT ;  /* 0x0000000a171f7c10 */ /* 0x000fcc000b7fe4ff */
[----:B------:R-:W-:Y:S05]  /*29f0*/  @!P4 BRA `(.L_x_46) ;  /* 0x000000000004c947 */ /* 0x000fea0003800000 */
[----:B------:R4:W5:Y:S02]  /*2a00*/  LDG.E.LTC128B R158, desc[UR14][R30.64] ;  /* 0x0000000e1e9e7981 */ /* 0x000964000c1e1920 */
.L_x_46:
[----:B------:R-:W-:Y:S05]  /*2a10*/  BSYNC B1 ;  /* 0x0000000000017941 */ /* 0x000fea0003800000 */
.L_x_45:
[----:B-1---5:R-:W-:Y:S01]  /*2a20*/  FMUL R27, R158, R13 ;  /* 0x0000000d9e1b7220 */ /* 0x022fe20000400000 */
[----:B------:R-:W-:Y:S01]  /*2a30*/  IMAD.X R25, R19, 0x1, R10, P5 ;  /* 0x0000000113197824 */ /* 0x000fe200028e060a */
[----:B------:R-:W-:Y:S01]  /*2a40*/  ISETP.GT.AND P2, PT, R12, RZ, P0 ;  /* 0x000000ff0c00720c */ /* 0x000fe20000744270 */
        /* <DEDUP_REMOVED lines=8> */
.L_x_48:
[----:B------:R-:W-:Y:S05]  /*2ad0*/  BSYNC B1 ;  /* 0x0000000000017941 */ /* 0x000fea0003800000 */
.L_x_47:
[----:B-----5:R-:W-:Y:S01]  /*2ae0*/  FMUL R34, R158, R13 ;  /* 0x0000000d9e227220 */ /* 0x020fe20000400000 */
[----:B-1----:R-:W-:Y:S01]  /*2af0*/  IMAD.X R27, R21, 0x1, R10, P5 ;  /* 0x00000001151b7824 */ /* 0x002fe200028e060a */
[----:B------:R-:W-:Y:S01]  /*2b00*/  ISETP.GT.AND P1, PT, R12, 0x8, P1 ;  /* 0x000000080c00780c */ /* 0x000fe20000f24270 */
[----:B------:R-:W-:Y:S01]  /*2b10*/  BSSY B1, `(.L_x_49) ;  /* 0x0000008000017945 */ /* 0x000fe20003800000 */
[----:B------:R-:W-:Y:S01]  /*2b20*/  FFMA R37, R37, R11, R34 ;  /* 0x0000000b25257223 */ /* 0x000fe20000000022 */
[----:B---3--:R-:W-:Y:S02]  /*2b30*/  IADD3 R22, P4, R22, UR7, RZ ;  /* 0x0000000716167c10 */ /* 0x008fe4000ff9e0ff */
[----:B------:R-:W-:Y:S02]  /*2b40*/  IADD3 R34, P5, R18, R17, RZ ;  /* 0x0000001112227210 */ /* 0x000fe40007fbe0ff */
[----:B------:R1:W-:Y:S01]  /*2b50*/  @P2 STG.E desc[UR14][R26.64], R37 ;  /* 0x000000251a002986 */ /* 0x0003e2000c10190e */
[----:B------:R-:W-:-:S05]  /*2b60*/  IADD3.X R23, R23, UR8, RZ, P4, !PT ;  /* 0x0000000817177c10 */ /* 0x000fca000a7fe4ff */
[----:B------:R-:W-:Y:S05]  /*2b70*/  @!P1 BRA `(.L_x_50) ;  /* 0x0000000000049947 */ /* 0x000fea0003800000 */
[----:B------:R3:W5:Y:S02]  /*2b80*/  LDG.E.LTC128B R158, desc[UR14][R22.64] ;  /* 0x0000000e169e7981 */ /* 0x000764000c1e1920 */
.L_x_50:
[----:B------:R-:W-:Y:S05]  /*2b90*/  BSYNC B1 ;  /* 0x0000000000017941 */ /* 0x000fea0003800000 */
.L_x_49:
[----:B---3-5:R-:W-:Y:S01]  /*2ba0*/  FMUL R23, R158, R13 ;  /* 0x0000000d9e177220 */ /* 0x028fe20000400000 */
[----:B------:R-:W-:Y:S01]  /*2bb0*/  IMAD.X R35, R19, 0x1, R16, P5 ;  /* 0x0000000113237824 */ /* 0x000fe200028e0610 */
[----:B------:R-:W-:Y:S01]  /*2bc0*/  ISETP.GT.AND P2, PT, R12, 0x8, P0 ;  /* 0x000000080c00780c */ /* 0x000fe20000744270 */
[----:B------:R-:W-:Y:S01]  /*2bd0*/  BSSY B1, `(.L_x_51) ;  /* 0x0000007000017945 */ /* 0x000fe20003800000 */
[----:B------:R-:W-:Y:S01]  /*2be0*/  FFMA R23, R38, R11, R23 ;  /* 0x0000000b26177223 */ /* 0x000fe20000000017 */
[----:B------:R-:W-:-:S04]  /*2bf0*/  IADD3 R18, P0, R28, UR7, RZ ;  /* 0x000000071c127c10 */ /* 0x000fc8000ff1e0ff */
[----:B------:R3:W-:Y:S01]  /*2c00*/  @P1 STG.E desc[UR14][R34.64], R23 ;  /* 0x0000001722001986 */ /* 0x0007e2000c10190e */
[----:B------:R-:W-:-:S05]  /*2c10*/  IADD3.X R19, R29, UR8, RZ, P0, !PT ;  /* 0x000000081d137c10 */ /* 0x000fca00087fe4ff */
[----:B------:R-:W-:Y:S05]  /*2c20*/  @!P2 BRA `(.L_x_52) ;  /* 0x000000000004a947 */ /* 0x000fea0003800000 */
[----:B------:R0:W5:Y:S02]  /*2c30*/  LDG.E.LTC128B R158, desc[UR14][R18.64] ;  /* 0x0000000e129e7981 */ /* 0x000164000c1e1920 */
.L_x_52:
[----:B------:R-:W-:Y:S05]  /*2c40*/  BSYNC B1 ;  /* 0x0000000000017941 */ /* 0x000fea0003800000 */
.L_x_51:
[----:B------:R-:W-:Y:S01]  /*2c50*/  IADD3 R20, P5, R20, R17, RZ ;  /* 0x0000001114147210 */ /* 0x000fe20007fbe0ff */
[----:B0----5:R-:W-:Y:S01]  /*2c60*/  FMUL R18, R158, R13 ;  /* 0x0000000d9e127220 */ /* 0x021fe20000400000 */
[----:B------:R-:W-:Y:S01]  /*2c70*/  ISETP.GT.AND P1, PT, R15, 0x20, PT ;  /* 0x000000200f00780c */ /* 0x000fe20003f24270 */
[----:B------:R-:W-:Y:S01]  /*2c80*/  BSSY B1, `(.L_x_53) ;  /* 0x000000b000017945 */ /* 0x000fe20003800000 */
[----:B------:R-:W-:Y:S01]  /*2c90*/  IADD3 R22, P6, R30, UR9, RZ ;  /* 0x000000091e167c10 */ /* 0x000fe2000ffde0ff */
[----:B------:R-:W-:Y:S01]  /*2ca0*/  FFMA R39, R39, R11, R18 ;  /* 0x0000000b27277223 */ /* 0x000fe20000000012 */
[----:B------:R-:W-:Y:S01]  /*2cb0*/  IMAD.X R21, R21, 0x1, R16, P5 ;  /* 0x0000000115157824 */ /* 0x000fe200028e0610 */
[----:B------:R-:W-:Y:S02]  /*2cc0*/  ISETP.GT.AND P4, PT, R12, RZ, P1 ;  /* 0x000000ff0c00720c */ /* 0x000fe40000f84270 */
[----:B------:R-:W-:Y:S02]  /*2cd0*/  ISETP.GT.AND P0, PT, R15, 0x21, PT ;  /* 0x000000210f00780c */ /* 0x000fe40003f04270 */
[----:B------:R0:W-:Y:S01]  /*2ce0*/  @P2 STG.E desc[UR14][R20.64], R39 ;  /* 0x0000002714002986 */ /* 0x0001e2000c10190e */
[----:B------:R-:W-:-:S02]  /*2cf0*/  IADD3 R18, P5, R24, R9, RZ ;  /* 0x0000000918127210 */ /* 0x000fc40007fbe0ff */
[----:B---3--:R-:W-:-:S06]  /*2d00*/  IADD3.X R23, R31, UR10, RZ, P6, !PT ;  /* 0x0000000a1f177c10 */ /* 0x008fcc000b7fe4ff */
[----:B------:R-:W-:Y:S05]  /*2d10*/  @!P4 BRA `(.L_x_54) ;  /* 0x000000000004c947 */ /* 0x000fea0003800000 */
[----:B------:R3:W5:Y:S02]  /*2d20*/  LDG.E.LTC128B R158, desc[UR14][R22.64] ;  /* 0x0000000e169e7981 */ /* 0x000764000c1e1920 */
.L_x_54:
[----:B------:R-:W-:Y:S05]  /*2d30*/  BSYNC B1 ;  /* 0x0000000000017941 */ /* 0x000fea0003800000 */
.L_x_53:
[----:B0----5:R-:W-:Y:S01]  /*2d40*/  FMUL R21, R158, R13 ;  /* 0x0000000d9e157220 */ /* 0x021fe20000400000 */
        /* <DEDUP_REMOVED lines=10> */
.L_x_56:
[----:B------:R-:W-:Y:S05]  /*2df0*/  BSYNC B1 ;  /* 0x0000000000017941 */ /* 0x000fea0003800000 */
.L_x_55:
[----:B-----5:R-:W-:Y:S01]  /*2e00*/  FMUL R34, R158, R13 ;  /* 0x0000000d9e227220 */ /* 0x020fe20000400000 */
[----:B0-----:R-:W-:Y:S01]  /*2e10*/  IMAD.X R21, R27, 0x1, R10, P5 ;  /* 0x000000011b157824 */ /* 0x001fe200028e060a */
[----:B------:R-:W-:Y:S01]  /*2e20*/  ISETP.GT.AND P1, PT, R12, 0x8, P1 ;  /* 0x000000080c00780c */ /* 0x000fe20000f24270 */
[----:B------:R-:W-:Y:S01]  /*2e30*/  BSSY B1, `(.L_x_57) ;  /* 0x0000008000017945 */ /* 0x000fe20003800000 */
[----:B------:R-:W-:Y:S01]  /*2e40*/  FFMA R41, R41, R11, R34 ;  /* 0x0000000b29297223 */ /* 0x000fe20000000022 */
[----:B----4-:R-:W-:Y:S02]  /*2e50*/  IADD3 R30, P4, R30, UR7, RZ ;  /* 0x000000071e1e7c10 */ /* 0x010fe4000ff9e0ff */
[----:B------:R-:W-:Y:S02]  /*2e60*/  IADD3 R34, P5, R24, R17, RZ ;  /* 0x0000001118227210 */ /* 0x000fe40007fbe0ff */
[----:B------:R0:W-:Y:S01]  /*2e70*/  @P2 STG.E desc[UR14][R20.64], R41 ;  /* 0x0000002914002986 */ /* 0x0001e2000c10190e */
[----:B------:R-:W-:-:S05]  /*2e80*/  IADD3.X R31, R31, UR8, RZ, P4, !PT ;  /* 0x000000081f1f7c10 */ /* 0x000fca000a7fe4ff */
[----:B------:R-:W-:Y:S05]  /*2e90*/  @!P1 BRA `(.L_x_58) ;  /* 0x0000000000049947 */ /* 0x000fea0003800000 */
[----:B------:R4:W5:Y:S02]  /*2ea0*/  LDG.E.LTC128B R158, desc[UR14][R30.64] ;  /* 0x0000000e1e9e7981 */ /* 0x000964000c1e1920 */
.L_x_58:
[----:B------:R-:W-:Y:S05]  /*2eb0*/  BSYNC B1 ;  /* 0x0000000000017941 */ /* 0x000fea0003800000 */
.L_x_57:
[----:B----45:R-:W-:Y:S01]  /*2ec0*/  FMUL R31, R158, R13 ;  /* 0x0000000d9e1f7220 */ /* 0x030fe20000400000 */
        /* <DEDUP_REMOVED lines=9> */
.L_x_60:
[----:B------:R-:W-:Y:S05]  /*2f60*/  BSYNC B1 ;  /* 0x0000000000017941 */ /* 0x000fea0003800000 */
.L_x_59:
[----:B0-----:R-:W-:Y:S01]  /*2f70*/  IADD3 R24, P5, R26, R17, RZ ;  /* 0x000000111a187210 */ /* 0x001fe20007fbe0ff */
[----:B-----5:R-:W-:Y:S01]  /*2f80*/  FMUL R30, R158, R13 ;  /* 0x0000000d9e1e7220 */ /* 0x020fe20000400000 */
        /* <DEDUP_REMOVED lines=12> */
.L_x_62:
[----:B------:R-:W-:Y:S05]  /*3050*/  BSYNC B1 ;  /* 0x0000000000017941 */ /* 0x000fea0003800000 */
.L_x_61:
[----:B0----5:R-:W-:Y:S01]  /*3060*/  FMUL R25, R158, R13 ;  /* 0x0000000d9e197220 */ /* 0x021fe20000400000 */
[----:B----4-:R-:W-:Y:S01]  /*3070*/  IMAD.X R31, R19, 0x1, R10, P5 ;  /* 0x00000001131f7824 */ /* 0x010fe200028e060a */
        /* <DEDUP_REMOVED lines=9> */
.L_x_64:
[----:B------:R-:W-:Y:S05]  /*3110*/  BSYNC B1 ;  /* 0x0000000000017941 */ /* 0x000fea0003800000 */
.L_x_63:
[----:B-----5:R-:W-:Y:S01]  /*3120*/  FMUL R34, R158, R13 ;  /* 0x0000000d9e227220 */ /* 0x020fe20000400000 */
[----:B0-----:R-:W-:Y:S01]  /*3130*/  IMAD.X R33, R21, 0x1, R10, P5 ;  /* 0x0000000115217824 */ /* 0x001fe200028e060a */
        /* <DEDUP_REMOVED lines=9> */
.L_x_66:
[----:B------:R-:W-:Y:S05]  /*31d0*/  BSYNC B1 ;  /* 0x0000000000017941 */ /* 0x000fea0003800000 */
.L_x_65:
        /* <DEDUP_REMOVED lines=10> */
.L_x_68:
[----:B------:R-:W-:Y:S05]  /*3280*/  BSYNC B1 ;  /* 0x0000000000017941 */ /* 0x000fea0003800000 */
.L_x_67:
[----:B0-----:R-:W-:Y:S01]  /*3290*/  IADD3 R18, P5, R20, R17, RZ ;  /* 0x0000001114127210 */ /* 0x001fe20007fbe0ff */
[----:B-----5:R-:W-:Y:S01]  /*32a0*/  FMUL R22, R158, R13 ;  /* 0x0000000d9e167220 */ /* 0x020fe20000400000 */
        /* <DEDUP_REMOVED lines=12> */
.L_x_70:
[----:B------:R-:W-:Y:S05]  /*3370*/  BSYNC B1 ;  /* 0x0000000000017941 */ /* 0x000fea0003800000 */
.L_x_69:
[----:B0----5:R-:W-:Y:S01]  /*3380*/  FMUL R19, R158, R13 ;  /* 0x0000000d9e137220 */ /* 0x021fe20000400000 */
[----:B---3--:R-:W-:Y:S01]  /*3390*/  IMAD.X R23, R31, 0x1, R10, P5 ;  /* 0x000000011f177824 */ /* 0x008fe200028e060a */
[----:B------:R-:W-:Y:S01]  /*33a0*/  ISETP.GT.AND P2, PT, R12, RZ, P0 ;  /* 0x000000ff0c00720c */ /* 0x000fe20000744270 */
[----:B------:R-:W-:Y:S01]  /*33b0*/  BSSY B1, `(.L_x_71) ;  /* 0x0000008000017945 */ /* 0x000fe20003800000 */
[----:B--2---:R-:W-:Y:S01]  /*33c0*/  FFMA R29, R48, R11, R19 ;  /* 0x0000000b301d7223 */ /* 0x004fe20000000013 */
[----:B------:R-:W-:Y:S02]  /*33d0*/  IADD3 R18, P6, R24, UR9, RZ ;  /* 0x0000000918127c10 */ /* 0x000fe4000ffde0ff */
[----:B------:R-:W-:Y:S02]  /*33e0*/  IADD3 R28, P5, R32, R9, RZ ;  /* 0x00000009201c7210 */ /* 0x000fe40007fbe0ff */
[----:B------:R0:W-:Y:S01]  /*33f0*/  @P4 STG.E desc[UR14][R22.64], R29 ;  /* 0x0000001d16004986 */ /* 0x0001e2000c10190e */
[----:B------:R-:W-:-:S05]  /*3400*/  IADD3.X R19, R25, UR10, RZ, P6, !PT ;  /* 0x0000000a19137c10 */ /* 0x000fca000b7fe4ff */
[----:B------:R-:W-:Y:S05]  /*3410*/  @!P2 BRA `(.L_x_72) ;  /* 0x000000000004a947 */ /* 0x000fea0003800000 */
[----:B------:R2:W5:Y:S02]  /*3420*/  LDG.E.LTC128B R158, desc[UR14][R18.64] ;  /* 0x0000000e129e7981 */ /* 0x000564000c1e1920 */
.L_x_72:
[----:B------:R-:W-:Y:S05]  /*3430*/  BSYNC B1 ;  /* 0x0000000000017941 */ /* 0x000fea0003800000 */
.L_x_71:
[----:B-----5:R-:W-:Y:S01]  /*3440*/  FMUL R34, R158, R13 ;  /* 0x0000000d9e227220 */ /* 0x020fe20000400000 */
[----:B0-----:R-:W-:Y:S01]  /*3450*/  IMAD.X R29, R33, 0x1, R10, P5 ;  /* 0x00000001211d7824 */ /* 0x001fe200028e060a */
[----:B------:R-:W-:Y:S01]  /*3460*/  ISETP.GT.AND P1, PT, R12, 0x8, P1 ;  /* 0x000000080c00780c */ /* 0x000fe20000f24270 */
[----:B------:R-:W-:Y:S01]  /*3470*/  BSSY B1, `(.L_x_73) ;  /* 0x0000008000017945 */ /* 0x000fe20003800000 */
[----:B------:R-:W-:Y:S01]  /*3480*/  FFMA R49, R49, R11, R34 ;  /* 0x0000000b31317223 */ /* 0x000fe20000000022 */
[----:B-1----:R-:W-:Y:S02]  /*3490*/  IADD3 R26, P4, R26, UR7, RZ ;  /* 0x000000071a1a7c10 */ /* 0x002fe4000ff9e0ff */
[----:B------:R-:W-:Y:S02]  /*34a0*/  IADD3 R34, P5, R30, R17, RZ ;  /* 0x000000111e227210 */ /* 0x000fe40007fbe0ff */
[----:B------:R0:W-:Y:S01]  /*34b0*/  @P2 STG.E desc[UR14][R28.64], R49 ;  /* 0x000000311c002986 */ /* 0x0001e2000c10190e */
[----:B------:R-:W-:-:S05]  /*34c0*/  IADD3.X R27, R27, UR8, RZ, P4, !PT ;  /* 0x000000081b1b7c10 */ /* 0x000fca000a7fe4ff */
[----:B------:R-:W-:Y:S05]  /*34d0*/  @!P1 BRA `(.L_x_74) ;  /* 0x0000000000049947 */ /* 0x000fea0003800000 */
[----:B------:R1:W5:Y:S02]  /*34e0*/  LDG.E.LTC128B R158, desc[UR14][R26.64] ;  /* 0x0000000e1a9e7981 */ /* 0x000364000c1e1920 */
.L_x_74:
[----:B------:R-:W-:Y:S05]  /*34f0*/  BSYNC B1 ;  /* 0x0000000000017941 */ /* 0x000fea0003800000 */
.L_x_73:
[----:B-1---5:R-:W-:Y:S01]  /*3500*/  FMUL R27, R158, R13 ;  /* 0x0000000d9e1b7220 */ /* 0x022fe20000400000 */
[----:B------:R-:W-:Y:S01]  /*3510*/  IMAD.X R35, R31, 0x1, R16, P5 ;  /* 0x000000011f237824 */ /* 0x000fe200028e0610 */
[----:B------:R-:W-:Y:S01]  /*3520*/  ISETP.GT.AND P2, PT, R12, 0x8, P0 ;  /* 0x000000080c00780c */ /* 0x000fe20000744270 */
[----:B------:R-:W-:Y:S01]  /*3530*/  BSSY B1, `(.L_x_75) ;  /* 0x0000007000017945 */ /* 0x000fe20003800000 */
[----:B------:R-:W-:Y:S01]  /*3540*/  FFMA R27, R50, R11, R27 ;  /* 0x0000000b321b7223 */ /* 0x000fe2000000001b */
[----:B----4-:R-:W-:-:S04]  /*3550*/  IADD3 R24, P0, R24, UR7, RZ ;  /* 0x0000000718187c10 */ /* 0x010fc8000ff1e0ff */
[----:B------:R1:W-:Y:S01]  /*3560*/  @P1 STG.E desc[UR14][R34.64], R27 ;  /* 0x0000001b22001986 */ /* 0x0003e2000c10190e */
[----:B------:R-:W-:-:S05]  /*3570*/  IADD3.X R25, R25, UR8, RZ, P0, !PT ;  /* 0x0000000819197c10 */ /* 0x000fca00087fe4ff */
[----:B------:R-:W-:Y:S05]  /*3580*/  @!P2 BRA `(.L_x_76) ;  /* 0x000000000004a947 */ /* 0x000fea0003800000 */
[----:B------:R3:W5:Y:S02]  /*3590*/  LDG.E.LTC128B R158, desc[UR14][R24.64] ;  /* 0x0000000e189e7981 */ /* 0x000764000c1e1920 */
.L_x_76:
[----:B------:R-:W-:Y:S05]  /*35a0*/  BSYNC B1 ;  /* 0x0000000000017941 */ /* 0x000fea0003800000 */
.L_x_75:
[----:B---3--:R-:W-:Y:S01]  /*35b0*/  IADD3 R24, P5, R32, R17, RZ ;  /* 0x0000001120187210 */ /* 0x008fe20007fbe0ff */
[----:B-----5:R-:W-:Y:S01]  /*35c0*/  FMUL R26, R158, R13 ;  /* 0x0000000d9e1a7220 */ /* 0x020fe20000400000 */
[C---:B------:R-:W-:Y:S01]  /*35d0*/  ISETP.GT.AND P1, PT, R15.reuse, 0x38, PT ;  /* 0x000000380f00780c */ /* 0x040fe20003f24270 */
[----:B------:R-:W-:Y:S01]  /*35e0*/  BSSY B1, `(.L_x_77) ;  /* 0x000000b000017945 */ /* 0x000fe20003800000 */
[----:B------:R-:W-:Y:S01]  /*35f0*/  ISETP.GT.AND P0, PT, R15, 0x39, PT ;  /* 0x000000390f00780c */ /* 0x000fe20003f04270 */
[----:B------:R-:W-:Y:S01]  /*3600*/  FFMA R51, R51, R11, R26 ;  /* 0x0000000b33337223 */ /* 0x000fe2000000001a */
[----:B------:R-:W-:Y:S01]  /*3610*/  IMAD.X R25, R33, 0x1, R16, P5 ;  /* 0x0000000121197824 */ /* 0x000fe200028e0610 */
[----:B------:R-:W-:Y:S02]  /*3620*/  ISETP.GT.AND P4, PT, R12, RZ, P1 ;  /* 0x000000ff0c00720c */ /* 0x000fe40000f84270 */
[----:B------:R-:W-:Y:S02]  /*3630*/  IADD3 R26, P6, R20, UR9, RZ ;  /* 0x00000009141a7c10 */ /* 0x000fe4000ffde0ff */
[----:B------:R3:W-:Y:S01]  /*3640*/  @P2 STG.E desc[UR14][R24.64], R51 ;  /* 0x0000003318002986 */ /* 0x0007e2000c10190e */
[----:B------:R-:W-:-:S02]  /*3650*/  IADD3 R30, P5, R22, R9, RZ ;  /* 0x00000009161e7210 */ /* 0x000fc40007fbe0ff */
[----:B-1----:R-:W-:-:S06]  /*3660*/  IADD3.X R27, R21, UR10, RZ, P6, !PT ;  /* 0x0000000a151b7c10 */ /* 0x002fcc000b7fe4ff */
[----:B------:R-:W-:Y:S05]  /*3670*/  @!P4 BRA `(.L_x_78) ;  /* 0x000000000004c947 */ /* 0x000fea0003800000 */
[----:B------:R1:W5:Y:S02]  /*3680*/  LDG.E.LTC128B R158, desc[UR14][R26.64] ;  /* 0x0000000e1a9e7981 */ /* 0x000364000c1e1920 */
.L_x_78:
[----:B------:R-:W-:Y:S05]  /*3690*/  BSYNC B1 ;  /* 0x0000000000017941 */ /* 0x000fea0003800000 */
.L_x_77:
[----:B---3-5:R-:W-:Y:S01]  /*36a0*/  FMUL R25, R158, R13 ;  /* 0x0000000d9e197220 */ /* 0x028fe20000400000 */
        /* <DEDUP_REMOVED lines=10> */
.L_x_80:
[----:B------:R-:W-:Y:S05]  /*3750*/  BSYNC B1 ;  /* 0x0000000000017941 */ /* 0x000fea0003800000 */
.L_x_79:
[----:B-----5:R-:W-:Y:S01]  /*3760*/  FMUL R34, R158, R13 ;  /* 0x0000000d9e227220 */ /* 0x020fe20000400000 */
[----:B---3--:R-:W-:Y:S01]  /*3770*/  IMAD.X R33, R29, 0x1, R10, P5 ;  /* 0x000000011d217824 */ /* 0x008fe200028e060a */
        /* <DEDUP_REMOVED lines=9> */
.L_x_82:
[----:B------:R-:W-:Y:S05]  /*3810*/  BSYNC B1 ;  /* 0x0000000000017941 */ /* 0x000fea0003800000 */
.L_x_81:
[----:B0----5:R-:W-:Y:S01]  /*3820*/  FMUL R21, R158, R13 ;  /* 0x0000000d9e157220 */ /* 0x021fe20000400000 */
[----:B------:R-:W-:Y:S01]  /*3830*/  IMAD.X R35, R23, 0x1, R16, P5 ;  /* 0x0000000117237824 */ /* 0x000fe200028e0610 */
[----:B------:R-:W-:Y:S01]  /*3840*/  ISETP.GT.AND P2, PT, R12, 0x8, P0 ;  /* 0x000000080c00780c */ /* 0x000fe20000744270 */
[----:B------:R-:W-:Y:S01]  /*3850*/  BSSY B1, `(.L_x_83) ;  /* 0x0000007000017945 */ /* 0x000fe20003800000 */
[----:B------:R-:W-:Y:S01]  /*3860*/  FFMA R21, R54, R11, R21 ;  /* 0x0000000b36157223 */ /* 0x000fe20000000015 */
[----:B--2---:R-:W-:-:S04]  /*3870*/  IADD3 R18, P0, R18, UR7, RZ ;  /* 0x0000000712127c10 */ /* 0x004fc8000ff1e0ff */
[----:B------:R0:W-:Y:S01]  /*3880*/  @P1 STG.E desc[UR14][R34.64], R21 ;  /* 0x0000001522001986 */ /* 0x0001e2000c10190e */
[----:B------:R-:W-:-:S05]  /*3890*/  IADD3.X R19, R19, UR8, RZ, P0, !PT ;  /* 0x0000000813137c10 */ /* 0x000fca00087fe4ff */
[----:B------:R-:W-:Y:S05]  /*38a0*/  @!P2 BRA `(.L_x_84) ;  /* 0x000000000004a947 */ /* 0x000fea0003800000 */
[----:B------:R2:W5:Y:S02]  /*38b0*/  LDG.E.LTC128B R158, desc[UR14][R18.64] ;  /* 0x0000000e129e7981 */ /* 0x000564000c1e1920 */
.L_x_84:
[----:B------:R-:W-:Y:S05]  /*38c0*/  BSYNC B1 ;  /* 0x0000000000017941 */ /* 0x000fea0003800000 */
.L_x_83:
[----:B--2---:R-:W-:Y:S01]  /*38d0*/  IADD3 R18, P5, R28, R17, RZ ;  /* 0x000000111c127210 */ /* 0x004fe20007fbe0ff */
        /* <DEDUP_REMOVED lines=10> */
[----:B0-----:R-:W-:-:S06]  /*3980*/  IADD3.X R21, R27, UR10, RZ, P6, !PT ;  /* 0x0000000a1b157c10 */ /* 0x001fcc000b7fe4ff */
[----:B------:R-:W-:Y:S05]  /*3990*/  @!P4 BRA `(.L_x_86) ;  /* 0x000000000004c947 */ /* 0x000fea0003800000 */
[----:B------:R0:W5:Y:S02]  /*39a0*/  LDG.E.LTC128B R158, desc[UR14][R20.64] ;  /* 0x0000000e149e7981 */ /* 0x000164000c1e1920 */
.L_x_86:
[----:B------:R-:W-:Y:S05]  /*39b0*/  BSYNC B1 ;  /* 0x0000000000017941 */ /* 0x000fea0003800000 */
.L_x_85:
[----:B--2--5:R-:W-:Y:S01]  /*39c0*/  FMUL R19, R158, R13 ;  /* 0x0000000d9e137220 */ /* 0x024fe20000400000 */
        /* <DEDUP_REMOVED lines=10> */
.L_x_88:
[----:B------:R-:W-:Y:S05]  /*3a70*/  BSYNC B1 ;  /* 0x0000000000017941 */ /* 0x000fea0003800000 */
.L_x_87:
[----:B-----5:R-:W-:Y:S01]  /*3a80*/  FMUL R34, R158, R13 ;  /* 0x0000000d9e227220 */ /* 0x020fe20000400000 */
[----:B--2---:R-:W-:Y:S01]  /*3a90*/  IMAD.X R29, R33, 0x1, R10, P5 ;  /* 0x00000001211d7824 */ /* 0x004fe200028e060a */
        /* <DEDUP_REMOVED lines=9> */
.L_x_90:
[----:B------:R-:W-:Y:S05]  /*3b30*/  BSYNC B1 ;  /* 0x0000000000017941 */ /* 0x000fea0003800000 */
.L_x_89:
[----:B--2--5:R-:W-:Y:S01]  /*3b40*/  FMUL R27, R158, R13 ;  /* 0x0000000d9e1b7220 */ /* 0x024fe20000400000 */
        /* <DEDUP_REMOVED lines=9> */
.L_x_92:
[----:B------:R-:W-:Y:S05]  /*3be0*/  BSYNC B1 ;  /* 0x0000000000017941 */ /* 0x000fea0003800000 */
.L_x_91:
[----:B----4-:R-:W-:Y:S01]  /*3bf0*/  IADD3 R24, P5, R32, R17, RZ ;  /* 0x0000001120187210 */ /* 0x010fe20007fbe0ff */
        /* <DEDUP_REMOVED lines=10> */
[----:B--2---:R-:W-:-:S06]  /*3ca0*/  IADD3.X R27, R21, UR10, RZ, P6, !PT ;  /* 0x0000000a151b7c10 */ /* 0x004fcc000b7fe4ff */
[----:B------:R-:W-:Y:S05]  /*3cb0*/  @!P4 BRA `(.L_x_94) ;  /* 0x000000000004c947 */ /* 0x000fea0003800000 */
[----:B------:R2:W5:Y:S02]  /*3cc0*/  LDG.E.LTC128B R158, desc[UR14][R26.64] ;  /* 0x0000000e1a9e7981 */ /* 0x000564000c1e1920 */
.L_x_94:
[----:B------:R-:W-:Y:S05]  /*3cd0*/  BSYNC B1 ;  /* 0x0000000000017941 */ /* 0x000fea0003800000 */
.L_x_93:
[----:B----45:R-:W-:Y:S01]  /*3ce0*/  FMUL R25, R158, R13 ;  /* 0x0000000d9e197220 */ /* 0x030fe20000400000 */
[----:B------:R-:W-:Y:S01]  /*3cf0*/  IMAD.X R31, R23, 0x1, R10, P5 ;  /* 0x00000001171f7824 */ /* 0x000fe200028e060a */
[----:B------:R-:W-:Y:S01]  /*3d00*/  ISETP.GT.AND P2, PT, R12, RZ, P0 ;  /* 0x000000ff0c00720c */ /* 0x000fe20000744270 */
[----:B------:R-:W-:Y:S01]  /*3d10*/  BSSY B1, `(.L_x_95) ;  /* 0x0000008000017945 */ /* 0x000fe20003800000 */
[----:B---3--:R-:W-:Y:S01]  /*3d20*/  FFMA R33, R60, R11, R25 ;  /* 0x0000000b3c217223 */ /* 0x008fe20000000019 */
[----:B------:R-:W-:Y:S02]  /*3d30*/  IADD3 R24, P6, R18, UR9, RZ ;  /* 0x0000000912187c10 */ /* 0x000fe4000ffde0ff */
[----:B------:R-:W-:Y:S02]  /*3d40*/  IADD3 R32, P5, R28, R9, RZ ;  /* 0x000000091c207210 */ /* 0x000fe40007fbe0ff */
[----:B------:R3:W-:Y:S01]  /*3d50*/  @P4 STG.E desc[UR14][R30.64], R33 ;  /* 0x000000211e004986 */ /* 0x0007e2000c10190e */
[----:B------:R-:W-:-:S05]  /*3d60*/  IADD3.X R25, R19, UR10, RZ, P6, !PT ;  /* 0x0000000a13197c10 */ /* 0x000fca000b7fe4ff */
[----:B------:R-:W-:Y:S05]  /*3d70*/  @!P2 BRA `(.L_x_96) ;  /* 0x000000000004a947 */ /* 0x000fea0003800000 */
[----:B------:R4:W5:Y:S02]  /*3d80*/  LDG.E.LTC128B R158, desc[UR14][R24.64] ;  /* 0x0000000e189e7981 */ /* 0x000964000c1e1920 */
.L_x_96:
[----:B------:R-:W-:Y:S05]  /*3d90*/  BSYNC B1 ;  /* 0x0000000000017941 */ /* 0x000fea0003800000 */
.L_x_95:
[----:B-----5:R-:W-:Y:S01]  /*3da0*/  FMUL R34, R158, R13 ;  /* 0x0000000d9e227220 */ /* 0x020fe20000400000 */
[----:B---3--:R-:W-:Y:S01]  /*3db0*/  IMAD.X R33, R29, 0x1, R10, P5 ;  /* 0x000000011d217824 */ /* 0x008fe200028e060a */
[----:B------:R-:W-:Y:S01]  /*3dc0*/  ISETP.GT.AND P1, PT, R12, 0x8, P1 ;  /* 0x000000080c00780c */ /* 0x000fe20000f24270 */
[----:B------:R-:W-:Y:S01]  /*3dd0*/  BSSY B1, `(.L_x_97) ;  /* 0x0000008000017945 */ /* 0x000fe20003800000 */
[----:B------:R-:W-:Y:S01]  /*3de0*/  FFMA R61, R61, R11, R34 ;  /* 0x0000000b3d3d7223 */ /* 0x000fe20000000022 */
[----:B0-----:R-:W-:Y:S02]  /*3df0*/  IADD3 R20, P4, R20, UR7, RZ ;  /* 0x0000000714147c10 */ /* 0x001fe4000ff9e0ff */
[----:B------:R-:W-:Y:S02]  /*3e00*/  IADD3 R34, P5, R22, R17, RZ ;  /* 0x0000001116227210 */ /* 0x000fe40007fbe0ff */
[----:B------:R0:W-:Y:S01]  /*3e10*/  @P2 STG.E desc[UR14][R32.64], R61 ;  /* 0x0000003d20002986 */ /* 0x0001e2000c10190e */
[----:B------:R-:W-:-:S05]  /*3e20*/  IADD3.X R21, R21, UR8, RZ, P4, !PT ;  /* 0x0000000815157c10 */ /* 0x000fca000a7fe4ff */
[----:B------:R-:W-:Y:S05]  /*3e30*/  @!P1 BRA `(.L_x_98) ;  /* 0x0000000000049947 */ /* 0x000fea0003800000 */
[----:B------:R3:W5:Y:S02]  /*3e40*/  LDG.E.LTC128B R158, desc[UR14][R20.64] ;  /* 0x0000000e149e7981 */ /* 0x000764000c1e1920 */
.L_x_98:
[----:B------:R-:W-:Y:S05]  /*3e50*/  BSYNC B1 ;  /* 0x0000000000017941 */ /* 0x000fea0003800000 */
.L_x_97:
        /* <DEDUP_REMOVED lines=10> */
.L_x_100:
[----:B------:R-:W-:Y:S05]  /*3f00*/  BSYNC B1 ;  /* 0x0000000000017941 */ /* 0x000fea0003800000 */
.L_x_99:
[----:B0-----:R-:W-:Y:S01]  /*3f10*/  IADD3 R18, P5, R28, R17, RZ ;  /* 0x000000111c127210 */ /* 0x001fe20007fbe0ff */
        /* <DEDUP_REMOVED lines=10> */
[----:B---3--:R-:W-:-:S06]  /*3fc0*/  IADD3.X R21, R27, UR10, RZ, P6, !PT ;  /* 0x0000000a1b157c10 */ /* 0x008fcc000b7fe4ff */
[----:B------:R-:W-:Y:S05]  /*3fd0*/  @!P4 BRA `(.L_x_102) ;  /* 0x000000000004c947 */ /* 0x000fea0003800000 */
[----:B------:R3:W5:Y:S02]  /*3fe0*/  LDG.E.LTC128B R158, desc[UR14][R20.64] ;  /* 0x0000000e149e7981 */ /* 0x000764000c1e1920 */
.L_x_102:
[----:B------:R-:W-:Y:S05]  /*3ff0*/  BSYNC B1 ;  /* 0x0000000000017941 */ /* 0x000fea0003800000 */
.L_x_101:
[----:B0----5:R-:W-:Y:S01]  /*4000*/  FMUL R19, R158, R13 ;  /* 0x0000000d9e137220 */ /* 0x021fe20000400000 */
[----:B------:R-:W-:Y:S01]  /*4010*/  IMAD.X R23, R31, 0x1, R10, P5 ;  /* 0x000000011f177824 */ /* 0x000fe200028e060a */
[----:B------:R-:W-:Y:S01]  /*4020*/  ISETP.GT.AND P2, PT, R12, RZ, P0 ;  /* 0x000000ff0c00720c */ /* 0x000fe20000744270 */
[----:B------:R-:W-:Y:S01]  /*4030*/  BSSY B1, `(.L_x_103) ;  /* 0x0000008000017945 */ /* 0x000fe20003800000 */
[----:B-1----:R-:W-:Y:S01]  /*4040*/  FFMA R29, R64, R11, R19 ;  /* 0x0000000b401d7223 */ /* 0x002fe20000000013 */
[----:B------:R-:W-:Y:S02]  /*4050*/  IADD3 R18, P6, R24, UR9, RZ ;  /* 0x0000000918127c10 */ /* 0x000fe4000ffde0ff */
[----:B------:R-:W-:Y:S02]  /*4060*/  IADD3 R28, P5, R32, R9, RZ ;  /* 0x00000009201c7210 */ /* 0x000fe40007fbe0ff */
[----:B------:R0:W-:Y:S01]  /*4070*/  @P4 STG.E desc[UR14][R22.64], R29 ;  /* 0x0000001d16004986 */ /* 0x0001e2000c10190e */
[----:B------:R-:W-:-:S05]  /*4080*/  IADD3.X R19, R25, UR10, RZ, P6, !PT ;  /* 0x0000000a19137c10 */ /* 0x000fca000b7fe4ff */
[----:B------:R-:W-:Y:S05]  /*4090*/  @!P2 BRA `(.L_x_104) ;  /* 0x000000000004a947 */ /* 0x000fea0003800000 */
[----:B------:R1:W5:Y:S02]  /*40a0*/  LDG.E.LTC128B R158, desc[UR14][R18.64] ;  /* 0x0000000e129e7981 */ /* 0x000364000c1e1920 */
.L_x_104:
[----:B------:R-:W-:Y:S05]  /*40b0*/  BSYNC B1 ;  /* 0x0000000000017941 */ /* 0x000fea0003800000 */
.L_x_103:
[----:B-----5:R-:W-:Y:S01]  /*40c0*/  FMUL R34, R158, R13 ;  /* 0x0000000d9e227220 */ /* 0x020fe20000400000 */
[----:B0-----:R-:W-:Y:S01]  /*40d0*/  IMAD.X R29, R33, 0x1, R10, P5 ;  /* 0x00000001211d7824 */ /* 0x001fe200028e060a */
[----:B------:R-:W-:Y:S01]  /*40e0*/  ISETP.GT.AND P1, PT, R12, 0x8, P1 ;  /* 0x000000080c00780c */ /* 0x000fe20000f24270 */
        /* <DEDUP_REMOVED lines=8> */
.L_x_106:
[----:B------:R-:W-:Y:S05]  /*4170*/  BSYNC B1 ;  /* 0x0000000000017941 */ /* 0x000fea0003800000 */
.L_x_105:
        /* <DEDUP_REMOVED lines=10> */
.L_x_108:
[----:B------:R-:W-:Y:S05]  /*4220*/  BSYNC B1 ;  /* 0x0000000000017941 */ /* 0x000fea0003800000 */
.L_x_107:
        /* <DEDUP_REMOVED lines=14> */
.L_x_110:
[----:B------:R-:W-:Y:S05]  /*4310*/  BSYNC B1 ;  /* 0x0000000000017941 */ /* 0x000fea0003800000 */
.L_x_109:
[----:B----45:R-:W-:Y:S01]  /*4320*/  FMUL R25, R158, R13 ;  /* 0x0000000d9e197220 */ /* 0x030fe20000400000 */
        /* <DEDUP_REMOVED lines=10> */
.L_x_112:
[----:B------:R-:W-:Y:S05]  /*43d0*/  BSYNC B1 ;  /* 0x0000000000017941 */ /* 0x000fea0003800000 */
.L_x_111:
[----:B-----5:R-:W-:Y:S01]  /*43e0*/  FMUL R34, R158, R13 ;  /* 0x0000000d9e227220 */ /* 0x020fe20000400000 */
[----:B----4-:R-:W-:Y:S01]  /*43f0*/  IMAD.X R33, R29, 0x1, R10, P5 ;  /* 0x000000011d217824 */ /* 0x010fe200028e060a */
        /* <DEDUP_REMOVED lines=9> */
.L_x_114:
[----:B------:R-:W-:Y:S05]  /*4490*/  BSYNC B1 ;  /* 0x0000000000017941 */ /* 0x000fea0003800000 */
.L_x_113:
[----:B----45:R-:W-:Y:S01]  /*44a0*/  FMUL R21, R158, R13 ;  /* 0x0000000d9e157220 */ /* 0x030fe20000400000 */
[----:B------:R-:W-:Y:S01]  /*44b0*/  IMAD.X R35, R23, 0x1, R16, P5 ;  /* 0x0000000117237824 */ /* 0x000fe200028e0610 */
[----:B------:R-:W-:Y:S01]  /*44c0*/  ISETP.GT.AND P2, PT, R12, 0x8, P0 ;  /* 0x000000080c00780c */ /* 0x000fe20000744270 */
[----:B------:R-:W-:Y:S01]  /*44d0*/  BSSY B1, `(.L_x_115) ;  /* 0x0000007000017945 */ /* 0x000fe20003800000 */
[----:B------:R-:W-:Y:S01]  /*44e0*/  FFMA R21, R70, R11, R21 ;  /* 0x0000000b46157223 */ /* 0x000fe20000000015 */
[----:B-1----:R-:W-:-:S04]  /*44f0*/  IADD3 R18, P0, R18, UR7, RZ ;  /* 0x0000000712127c10 */ /* 0x002fc8000ff1e0ff */
[----:B------:R1:W-:Y:S01]  /*4500*/  @P1 STG.E desc[UR14][R34.64], R21 ;  /* 0x0000001522001986 */ /* 0x0003e2000c10190e */
[----:B------:R-:W-:-:S05]  /*4510*/  IADD3.X R19, R19, UR8, RZ, P0, !PT ;  /* 0x0000000813137c10 */ /* 0x000fca00087fe4ff */
[----:B------:R-:W-:Y:S05]  /*4520*/  @!P2 BRA `(.L_x_116) ;  /* 0x000000000004a947 */ /* 0x000fea0003800000 */
[----:B------:R4:W5:Y:S02]  /*4530*/  LDG.E.LTC128B R158, desc[UR14][R18.64] ;  /* 0x0000000e129e7981 */ /* 0x000964000c1e1920 */
.L_x_116:
[----:B------:R-:W-:Y:S05]  /*4540*/  BSYNC B1 ;  /* 0x0000000000017941 */ /* 0x000fea0003800000 */
.L_x_115:
        /* <DEDUP_REMOVED lines=14> */
.L_x_118:
[----:B------:R-:W-:Y:S05]  /*4630*/  BSYNC B1 ;  /* 0x0000000000017941 */ /* 0x000fea0003800000 */
.L_x_117:
[----:B----45:R-:W-:Y:S01]  /*4640*/  FMUL R19, R158, R13 ;  /* 0x0000000d9e137220 */ /* 0x030fe20000400000 */
[----:B------:R-:W-:Y:S01]  /*4650*/  IMAD.X R23, R31, 0x1, R10, P5 ;  /* 0x000000011f177824 */ /* 0x000fe200028e060a */
[----:B------:R-:W-:Y:S01]  /*4660*/  ISETP.GT.AND P2, PT, R12, RZ, P0 ;  /* 0x000000ff0c00720c */ /* 0x000fe20000744270 */
[----:B------:R-:W-:Y:S01]  /*4670*/  BSSY B1, `(.L_x_119) ;  /* 0x0000008000017945 */ /* 0x000fe20003800000 */
[----:B0-----:R-:W-:Y:S01]  /*4680*/  FFMA R29, R72, R11, R19 ;  /* 0x0000000b481d7223 */ /* 0x001fe20000000013 */
[----:B------:R-:W-:Y:S02]  /*4690*/  IADD3 R18, P6, R24, UR9, RZ ;  /* 0x0000000918127c10 */ /* 0x000fe4000ffde0ff */
[----:B------:R-:W-:Y:S02]  /*46a0*/  IADD3 R28, P5, R32, R9, RZ ;  /* 0x00000009201c7210 */ /* 0x000fe40007fbe0ff */
[----:B------:R0:W-:Y:S01]  /*46b0*/  @P4 STG.E desc[UR14][R22.64], R29 ;  /* 0x0000001d16004986 */ /* 0x0001e2000c10190e */
[----:B------:R-:W-:-:S05]  /*46c0*/  IADD3.X R19, R25, UR10, RZ, P6, !PT ;  /* 0x0000000a19137c10 */ /* 0x000fca000b7fe4ff */
[----:B------:R-:W-:Y:S05]  /*46d0*/  @!P2 BRA `(.L_x_120) ;  /* 0x000000000004a947 */ /* 0x000fea0003800000 */
[----:B------:R4:W5:Y:S02]  /*46e0*/  LDG.E.LTC128B R158, desc[UR14][R18.64] ;  /* 0x0000000e129e7981 */ /* 0x000964000c1e1920 */
.L_x_120:
[----:B------:R-:W-:Y:S05]  /*46f0*/  BSYNC B1 ;  /* 0x0000000000017941 */ /* 0x000fea0003800000 */
.L_x_119:
        /* <DEDUP_REMOVED lines=11> */
.L_x_122:
[----:B------:R-:W-:Y:S05]  /*47b0*/  BSYNC B1 ;  /* 0x0000000000017941 */ /* 0x000fea0003800000 */
.L_x_121:
[----:B--2--5:R-:W-:Y:S01]  /*47c0*/  FMUL R27, R158, R13 ;  /* 0x0000000d9e1b7220 */ /* 0x024fe20000400000 */
        /* <DEDUP_REMOVED lines=9> */
.L_x_124:
[----:B------:R-:W-:Y:S05]  /*4860*/  BSYNC B1 ;  /* 0x0000000000017941 */ /* 0x000fea0003800000 */
.L_x_123:
        /* <DEDUP_REMOVED lines=14> */
.L_x_126:
[----:B------:R-:W-:Y:S05]  /*4950*/  BSYNC B1 ;  /* 0x0000000000017941 */ /* 0x000fea0003800000 */
.L_x_125:
[----:B0----5:R-:W-:Y:S01]  /*4960*/  FMUL R25, R158, R13 ;  /* 0x0000000d9e197220 */ /* 0x021fe20000400000 */
        /* <DEDUP_REMOVED lines=10> */
.L_x_128:
[----:B------:R-:W-:Y:S05]  /*4a10*/  BSYNC B1 ;  /* 0x0000000000017941 */ /* 0x000fea0003800000 */
.L_x_127:
        /* <DEDUP_REMOVED lines=11> */
.L_x_130:
[----:B------:R-:W-:Y:S05]  /*4ad0*/  BSYNC B1 ;  /* 0x0000000000017941 */ /* 0x000fea0003800000 */
.L_x_129:
        /* <DEDUP_REMOVED lines=10> */
.L_x_132:
[----:B------:R-:W-:Y:S05]  /*4b80*/  BSYNC B1 ;  /* 0x0000000000017941 */ /* 0x000fea0003800000 */
.L_x_131:
        /* <DEDUP_REMOVED lines=14> */
.L_x_134:
[----:B------:R-:W-:Y:S05]  /*4c70*/  BSYNC B1 ;  /* 0x0000000000017941 */ /* 0x000fea0003800000 */
.L_x_133:
        /* <DEDUP_REMOVED lines=11> */
.L_x_136:
[----:B------:R-:W-:Y:S05]  /*4d30*/  BSYNC B1 ;  /* 0x0000000000017941 */ /* 0x000fea0003800000 */
.L_x_135:
[----:B-----5:R-:W-:Y:S01]  /*4d40*/  FMUL R34, R158, R13 ;  /* 0x0000000d9e227220 */ /* 0x020fe20000400000 */
[----:B----4-:R-:W-:Y:S01]  /*4d50*/  IMAD.X R29, R33, 0x1, R10, P5 ;  /* 0x00000001211d7824 */ /* 0x010fe200028e060a */
        /* <DEDUP_REMOVED lines=9> */
.L_x_138:
[----:B------:R-:W-:Y:S05]  /*4df0*/  BSYNC B1 ;  /* 0x0000000000017941 */ /* 0x000fea0003800000 */
.L_x_137:
[----:B----45:R-:W-:Y:S01]  /*4e00*/  FMUL R27, R158, R13 ;  /* 0x0000000d9e1b7220 */ /* 0x030fe20000400000 */
[----:B------:R-:W-:Y:S01]  /*4e10*/  IMAD.X R35, R31, 0x1, R16, P5 ;  /* 0x000000011f237824 */ /* 0x000fe200028e0610 */
[----:B------:R-:W-:Y:S01]  /*4e20*/  ISETP.GT.AND P2, PT, R12, 0x8, P0 ;  /* 0x000000080c00780c */ /* 0x000fe20000744270 */
[----:B------:R-:W-:Y:S01]  /*4e30*/  BSSY B1, `(.L_x_139) ;  /* 0x0000007000017945 */ /* 0x000fe20003800000 */
[----:B------:R-:W-:Y:S01]  /*4e40*/  FFMA R27, R82, R11, R27 ;  /* 0x0000000b521b7223 */ /* 0x000fe2000000001b */
[----:B---3--:R-:W-:-:S04]  /*4e50*/  IADD3 R24, P0, R24, UR7, RZ ;  /* 0x0000000718187c10 */ /* 0x008fc8000ff1e0ff */
[----:B------:R3:W-:Y:S01]  /*4e60*/  @P1 STG.E desc[UR14][R34.64], R27 ;  /* 0x0000001b22001986 */ /* 0x0007e2000c10190e */
[----:B------:R-:W-:-:S05]  /*4e70*/  IADD3.X R25, R25, UR8, RZ, P0, !PT ;  /* 0x0000000819197c10 */ /* 0x000fca00087fe4ff */
[----:B------:R-:W-:Y:S05]  /*4e80*/  @!P2 BRA `(.L_x_140) ;  /* 0x000000000004a947 */ /* 0x000fea0003800000 */
[----:B------:R4:W5:Y:S02]  /*4e90*/  LDG.E.LTC128B R158, desc[UR14][R24.64] ;  /* 0x0000000e189e7981 */ /* 0x000964000c1e1920 */
.L_x_140:
[----:B------:R-:W-:Y:S05]  /*4ea0*/  BSYNC B1 ;  /* 0x0000000000017941 */ /* 0x000fea0003800000 */
.L_x_139:
        /* <DEDUP_REMOVED lines=14> */
.L_x_142:
[----:B------:R-:W-:Y:S05]  /*4f90*/  BSYNC B1 ;  /* 0x0000000000017941 */ /* 0x000fea0003800000 */
.L_x_141:
        /* <DEDUP_REMOVED lines=11> */
.L_x_144:
[----:B------:R-:W-:Y:S05]  /*5050*/  BSYNC B1 ;  /* 0x0000000000017941 */ /* 0x000fea0003800000 */
.L_x_143:
        /* <DEDUP_REMOVED lines=11> */
.L_x_146:
[----:B------:R-:W-:Y:S05]  /*5110*/  BSYNC B1 ;  /* 0x0000000000017941 */ /* 0x000fea0003800000 */
.L_x_145:
[----:B-1---5:R-:W-:Y:S01]  /*5120*/  FMUL R21, R158, R13 ;  /* 0x0000000d9e157220 */ /* 0x022fe20000400000 */
        /* <DEDUP_REMOVED lines=9> */
.L_x_148:
[----:B------:R-:W-:Y:S05]  /*51c0*/  BSYNC B1 ;  /* 0x0000000000017941 */ /* 0x000fea0003800000 */
.L_x_147:
        /* <DEDUP_REMOVED lines=14> */
.L_x_150:
[----:B------:R-:W-:Y:S05]  /*52b0*/  BSYNC B1 ;  /* 0x0000000000017941 */ /* 0x000fea0003800000 */
.L_x_149:
[----:B0----5:R-:W-:Y:S01]  /*52c0*/  FMUL R19, R158, R13 ;  /* 0x0000000d9e137220 */ /* 0x021fe20000400000 */
[----:B------:R-:W-:Y:S01]  /*52d0*/  IMAD.X R23, R31, 0x1, R10, P5 ;  /* 0x000000011f177824 */ /* 0x000fe200028e060a */
        /* <DEDUP_REMOVED lines=9> */
.L_x_152:
[----:B------:R-:W-:Y:S05]  /*5370*/  BSYNC B1 ;  /* 0x0000000000017941 */ /* 0x000fea0003800000 */
.L_x_151:
        /* <DEDUP_REMOVED lines=11> */
.L_x_154:
[----:B------:R-:W-:Y:S05]  /*5430*/  BSYNC B1 ;  /* 0x0000000000017941 */ /* 0x000fea0003800000 */
.L_x_153:
[----:B---3-5:R-:W-:Y:S01]  /*5440*/  FMUL R27, R158, R13 ;  /* 0x0000000d9e1b7220 */ /* 0x028fe20000400000 */
        /* <DEDUP_REMOVED lines=9> */
.L_x_156:
[----:B------:R-:W-:Y:S05]  /*54e0*/  BSYNC B1 ;  /* 0x0000000000017941 */ /* 0x000fea0003800000 */
.L_x_155:
        /* <DEDUP_REMOVED lines=14> */
.L_x_158:
[----:B------:R-:W-:Y:S05]  /*55d0*/  BSYNC B1 ;  /* 0x0000000000017941 */ /* 0x000fea0003800000 */
.L_x_157:
        /* <DEDUP_REMOVED lines=11> */
.L_x_160:
[----:B------:R-:W-:Y:S05]  /*5690*/  BSYNC B1 ;  /* 0x0000000000017941 */ /* 0x000fea0003800000 */
.L_x_159:
[----:B-----5:R-:W-:Y:S01]  /*56a0*/  FMUL R34, R158, R13 ;  /* 0x0000000d9e227220 */ /* 0x020fe20000400000 */
[----:B----4-:R-:W-:Y:S01]  /*56b0*/  IMAD.X R33, R29, 0x1, R10, P5 ;  /* 0x000000011d217824 */ /* 0x010fe200028e060a */
        /* <DEDUP_REMOVED lines=9> */
.L_x_162:
[----:B------:R-:W-:Y:S05]  /*5750*/  BSYNC B1 ;  /* 0x0000000000017941 */ /* 0x000fea0003800000 */
.L_x_161:
[----:B----45:R-:W-:Y:S01]  /*5760*/  FMUL R21, R158, R13 ;  /* 0x0000000d9e157220 */ /* 0x030fe20000400000 */
        /* <DEDUP_REMOVED lines=9> */
.L_x_164:
[----:B------:R-:W-:Y:S05]  /*5800*/  BSYNC B1 ;  /* 0x0000000000017941 */ /* 0x000fea0003800000 */
.L_x_163:
        /* <DEDUP_REMOVED lines=14> */
.L_x_166:
[----:B------:R-:W-:Y:S05]  /*58f0*/  BSYNC B1 ;  /* 0x0000000000017941 */ /* 0x000fea0003800000 */
.L_x_165:
        /* <DEDUP_REMOVED lines=11> */
.L_x_168:
[----:B------:R-:W-:Y:S05]  /*59b0*/  BSYNC B1 ;  /* 0x0000000000017941 */ /* 0x000fea0003800000 */
.L_x_167:
        /* <DEDUP_REMOVED lines=11> */
.L_x_170:
[----:B------:R-:W-:Y:S05]  /*5a70*/  BSYNC B1 ;  /* 0x0000000000017941 */ /* 0x000fea0003800000 */
.L_x_169:
        /* <DEDUP_REMOVED lines=10> */
.L_x_172:
[----:B------:R-:W-:Y:S05]  /*5b20*/  BSYNC B1 ;  /* 0x0000000000017941 */ /* 0x000fea0003800000 */
.L_x_171:
        /* <DEDUP_REMOVED lines=14> */
.L_x_174:
[----:B------:R-:W-:Y:S05]  /*5c10*/  BSYNC B1 ;  /* 0x0000000000017941 */ /* 0x000fea0003800000 */
.L_x_173:
        /* <DEDUP_REMOVED lines=11> */
.L_x_176:
[----:B------:R-:W-:Y:S05]  /*5cd0*/  BSYNC B1 ;  /* 0x0000000000017941 */ /* 0x000fea0003800000 */
.L_x_175:
        /* <DEDUP_REMOVED lines=11> */
.L_x_178:
[----:B------:R-:W-:Y:S05]  /*5d90*/  BSYNC B1 ;  /* 0x0000000000017941 */ /* 0x000fea0003800000 */
.L_x_177:
        /* <DEDUP_REMOVED lines=10> */
.L_x_180:
[----:B------:R-:W-:Y:S05]  /*5e40*/  BSYNC B1 ;  /* 0x0000000000017941 */ /* 0x000fea0003800000 */
.L_x_179:
        /* <DEDUP_REMOVED lines=14> */
.L_x_182:
[----:B------:R-:W-:Y:S05]  /*5f30*/  BSYNC B1 ;  /* 0x0000000000017941 */ /* 0x000fea0003800000 */
.L_x_181:
        /* <DEDUP_REMOVED lines=11> */
.L_x_184:
[----:B------:R-:W-:Y:S05]  /*5ff0*/  BSYNC B1 ;  /* 0x0000000000017941 */ /* 0x000fea0003800000 */
.L_x_183:
        /* <DEDUP_REMOVED lines=11> */
.L_x_186:
[----:B------:R-:W-:Y:S05]  /*60b0*/  BSYNC B1 ;  /* 0x0000000000017941 */ /* 0x000fea0003800000 */
.L_x_185:
        /* <DEDUP_REMOVED lines=10> */
.L_x_188:
[----:B------:R-:W-:Y:S05]  /*6160*/  BSYNC B1 ;  /* 0x0000000000017941 */ /* 0x000fea0003800000 */
.L_x_187:
        /* <DEDUP_REMOVED lines=14> */
.L_x_190:
[----:B------:R-:W-:Y:S05]  /*6250*/  BSYNC B1 ;  /* 0x0000000000017941 */ /* 0x000fea0003800000 */
.L_x_189:
        /* <DEDUP_REMOVED lines=11> */
.L_x_192:
[----:B------:R-:W-:Y:S05]  /*6310*/  BSYNC B1 ;  /* 0x0000000000017941 */ /* 0x000fea0003800000 */
.L_x_191:
        /* <DEDUP_REMOVED lines=11> */
.L_x_194:
[----:B------:R-:W-:Y:S05]  /*63d0*/  BSYNC B1 ;  /* 0x0000000000017941 */ /* 0x000fea0003800000 */
.L_x_193:
        /* <DEDUP_REMOVED lines=10> */
.L_x_196:
[----:B------:R-:W-:Y:S05]  /*6480*/  BSYNC B1 ;  /* 0x0000000000017941 */ /* 0x000fea0003800000 */
.L_x_195:
        /* <DEDUP_REMOVED lines=14> */
.L_x_198:
[----:B------:R-:W-:Y:S05]  /*6570*/  BSYNC B1 ;  /* 0x0000000000017941 */ /* 0x000fea0003800000 */
.L_x_197:
        /* <DEDUP_REMOVED lines=11> */
.L_x_200:
[----:B------:R-:W-:Y:S05]  /*6630*/  BSYNC B1 ;  /* 0x0000000000017941 */ /* 0x000fea0003800000 */
.L_x_199:
        /* <DEDUP_REMOVED lines=11> */
.L_x_202:
[----:B------:R-:W-:Y:S05]  /*66f0*/  BSYNC B1 ;  /* 0x0000000000017941 */ /* 0x000fea0003800000 */
.L_x_201:
        /* <DEDUP_REMOVED lines=10> */
.L_x_204:
[----:B------:R-:W-:Y:S05]  /*67a0*/  BSYNC B1 ;  /* 0x0000000000017941 */ /* 0x000fea0003800000 */
.L_x_203:
        /* <DEDUP_REMOVED lines=14> */
.L_x_206:
[----:B------:R-:W-:Y:S05]  /*6890*/  BSYNC B1 ;  /* 0x0000000000017941 */ /* 0x000fea0003800000 */
.L_x_205:
        /* <DEDUP_REMOVED lines=11> */
.L_x_208:
[----:B------:R-:W-:Y:S05]  /*6950*/  BSYNC B1 ;  /* 0x0000000000017941 */ /* 0x000fea0003800000 */
.L_x_207:
        /* <DEDUP_REMOVED lines=11> */
.L_x_210:
[----:B------:R-:W-:Y:S05]  /*6a10*/  BSYNC B1 ;  /* 0x0000000000017941 */ /* 0x000fea0003800000 */
.L_x_209:
        /* <DEDUP_REMOVED lines=10> */
.L_x_212:
[----:B------:R-:W-:Y:S05]  /*6ac0*/  BSYNC B1 ;  /* 0x0000000000017941 */ /* 0x000fea0003800000 */
.L_x_211:
        /* <DEDUP_REMOVED lines=14> */
.L_x_214:
[----:B------:R-:W-:Y:S05]  /*6bb0*/  BSYNC B1 ;  /* 0x0000000000017941 */ /* 0x000fea0003800000 */
.L_x_213:
        /* <DEDUP_REMOVED lines=11> */
.L_x_216:
[----:B------:R-:W-:Y:S05]  /*6c70*/  BSYNC B1 ;  /* 0x0000000000017941 */ /* 0x000fea0003800000 */
.L_x_215:
        /* <DEDUP_REMOVED lines=11> */
.L_x_218:
[----:B------:R-:W-:Y:S05]  /*6d30*/  BSYNC B1 ;  /* 0x0000000000017941 */ /* 0x000fea0003800000 */
.L_x_217:
        /* <DEDUP_REMOVED lines=10> */
.L_x_220:
[----:B------:R-:W-:Y:S05]  /*6de0*/  BSYNC B1 ;  /* 0x0000000000017941 */ /* 0x000fea0003800000 */
.L_x_219:
        /* <DEDUP_REMOVED lines=14> */
.L_x_222:
[----:B------:R-:W-:Y:S05]  /*6ed0*/  BSYNC B1 ;  /* 0x0000000000017941 */ /* 0x000fea0003800000 */
.L_x_221:
        /* <DEDUP_REMOVED lines=11> */
.L_x_224:
[----:B------:R-:W-:Y:S05]  /*6f90*/  BSYNC B1 ;  /* 0x0000000000017941 */ /* 0x000fea0003800000 */
.L_x_223:
        /* <DEDUP_REMOVED lines=11> */
.L_x_226:
[----:B------:R-:W-:Y:S05]  /*7050*/  BSYNC B1 ;  /* 0x0000000000017941 */ /* 0x000fea0003800000 */
.L_x_225:
        /* <DEDUP_REMOVED lines=10> */
.L_x_228:
[----:B------:R-:W-:Y:S05]  /*7100*/  BSYNC B1 ;  /* 0x0000000000017941 */ /* 0x000fea0003800000 */
.L_x_227:
        /* <DEDUP_REMOVED lines=14> */
.L_x_230:
[----:B------:R-:W-:Y:S05]  /*71f0*/  BSYNC B1 ;  /* 0x0000000000017941 */ /* 0x000fea0003800000 */
.L_x_229:
        /* <DEDUP_REMOVED lines=11> */
.L_x_232:
[----:B------:R-:W-:Y:S05]  /*72b0*/  BSYNC B1 ;  /* 0x0000000000017941 */ /* 0x000fea0003800000 */
.L_x_231:
        /* <DEDUP_REMOVED lines=11> */
.L_x_234:
[----:B------:R-:W-:Y:S05]  /*7370*/  BSYNC B1 ;  /* 0x0000000000017941 */ /* 0x000fea0003800000 */
.L_x_233:
        /* <DEDUP_REMOVED lines=10> */
.L_x_236:
[----:B------:R-:W-:Y:S05]  /*7420*/  BSYNC B1 ;  /* 0x0000000000017941 */ /* 0x000fea0003800000 */
.L_x_235:
        /* <DEDUP_REMOVED lines=14> */
.L_x_238:
[----:B------:R-:W-:Y:S05]  /*7510*/  BSYNC B1 ;  /* 0x0000000000017941 */ /* 0x000fea0003800000 */
.L_x_237:
        /* <DEDUP_REMOVED lines=11> */
.L_x_240:
[----:B------:R-:W-:Y:S05]  /*75d0*/  BSYNC B1 ;  /* 0x0000000000017941 */ /* 0x000fea0003800000 */
.L_x_239:
        /* <DEDUP_REMOVED lines=11> */
.L_x_242:
[----:B------:R-:W-:Y:S05]  /*7690*/  BSYNC B1 ;  /* 0x0000000000017941 */ /* 0x000fea0003800000 */
.L_x_241:
        /* <DEDUP_REMOVED lines=10> */
.L_x_244:
[----:B------:R-:W-:Y:S05]  /*7740*/  BSYNC B1 ;  /* 0x0000000000017941 */ /* 0x000fea0003800000 */
.L_x_243:
        /* <DEDUP_REMOVED lines=14> */
.L_x_246:
[----:B------:R-:W-:Y:S05]  /*7830*/  BSYNC B1 ;  /* 0x0000000000017941 */ /* 0x000fea0003800000 */
.L_x_245:
        /* <DEDUP_REMOVED lines=11> */
.L_x_248:
[----:B------:R-:W-:Y:S05]  /*78f0*/  BSYNC B1 ;  /* 0x0000000000017941 */ /* 0x000fea0003800000 */
.L_x_247:
        /* <DEDUP_REMOVED lines=11> */
.L_x_250:
[----:B------:R-:W-:Y:S05]  /*79b0*/  BSYNC B1 ;  /* 0x0000000000017941 */ /* 0x000fea0003800000 */
.L_x_249:
        /* <DEDUP_REMOVED lines=10> */
.L_x_252:
[----:B------:R-:W-:Y:S05]  /*7a60*/  BSYNC B1 ;  /* 0x0000000000017941 */ /* 0x000fea0003800000 */
.L_x_251:
        /* <DEDUP_REMOVED lines=14> */
.L_x_254:
[----:B------:R-:W-:Y:S05]  /*7b50*/  BSYNC B1 ;  /* 0x0000000000017941 */ /* 0x000fea0003800000 */
.L_x_253:
        /* <DEDUP_REMOVED lines=11> */
.L_x_256:
[----:B------:R-:W-:Y:S05]  /*7c10*/  BSYNC B1 ;  /* 0x0000000000017941 */ /* 0x000fea0003800000 */
.L_x_255:
        /* <DEDUP_REMOVED lines=11> */
.L_x_258:
[----:B------:R-:W-:Y:S05]  /*7cd0*/  BSYNC B1 ;  /* 0x0000000000017941 */ /* 0x000fea0003800000 */
.L_x_257:
        /* <DEDUP_REMOVED lines=10> */
.L_x_260:
[----:B------:R-:W-:Y:S05]  /*7d80*/  BSYNC B1 ;  /* 0x0000000000017941 */ /* 0x000fea0003800000 */
.L_x_259:
        /* <DEDUP_REMOVED lines=14> */
.L_x_262:
[----:B------:R-:W-:Y:S05]  /*7e70*/  BSYNC B1 ;  /* 0x0000000000017941 */ /* 0x000fea0003800000 */
.L_x_261:
[----:B----45:R-:W-:Y:S01]  /*7e80*/  FMUL R19, R158, R13 ;  /* 0x0000000d9e137220 */ /* 0x030fe20000400000 */
[----:B------:R-:W-:Y:S01]  /*7e90*/  IMAD.X R23, R31, 0x1, R10, P6 ;  /* 0x000000011f177824 */ /* 0x000fe200030e060a */
[----:B------:R-:W-:Y:S01]  /*7ea0*/  ISETP.GT.AND P2, PT, R12, RZ, P1 ;  /* 0x000000ff0c00720c */ /* 0x000fe20000f44270 */
[----:B------:R-:W-:Y:S01]  /*7eb0*/  BSSY B1, `(.L_x_263) ;  /* 0x0000007000017945 */ /* 0x000fe20003800000 */
[----:B------:R-:W-:Y:S01]  /*7ec0*/  FFMA R19, R144, R11, R19 ;  /* 0x0000000b90137223 */ /* 0x000fe20000000013 */
[----:B------:R-:W-:-:S04]  /*7ed0*/  IADD3 R34, P0, R24, UR9, RZ ;  /* 0x0000000918227c10 */ /* 0x000fc8000ff1e0ff */
[----:B------:R4:W-:Y:S01]  /*7ee0*/  @P5 STG.E desc[UR14][R22.64], R19 ;  /* 0x0000001316005986 */ /* 0x0009e2000c10190e */
[----:B------:R-:W-:-:S05]  /*7ef0*/  IADD3.X R35, R25, UR10, RZ, P0, !PT ;  /* 0x0000000a19237c10 */ /* 0x000fca00087fe4ff */
[----:B------:R-:W-:Y:S05]  /*7f00*/  @!P2 BRA `(.L_x_264) ;  /* 0x000000000004a947 */ /* 0x000fea0003800000 */
[----:B------:R0:W5:Y:S02]  /*7f10*/  LDG.E.LTC128B R158, desc[UR14][R34.64] ;  /* 0x0000000e229e7981 */ /* 0x000164000c1e1920 */
.L_x_264:
[----:B------:R-:W-:Y:S05]  /*7f20*/  BSYNC B1 ;  /* 0x0000000000017941 */ /* 0x000fea0003800000 */
.L_x_263:
[----:B------:R-:W-:Y:S01]  /*7f30*/  IADD3 R18, P5, R32, R9, RZ ;  /* 0x0000000920127210 */ /* 0x000fe20007fbe0ff */
[----:B0----5:R-:W-:Y:S01]  /*7f40*/  FMUL R28, R158, R13 ;  /* 0x0000000d9e1c7220 */ /* 0x021fe20000400000 */
[----:B------:R-:W-:Y:S01]  /*7f50*/  ISETP.GT.AND P4, PT, R12, 0x8, P4 ;  /* 0x000000080c00780c */ /* 0x000fe20002784270 */
[----:B------:R-:W-:Y:S01]  /*7f60*/  BSSY B1, `(.L_x_265) ;  /* 0x000000a000017945 */ /* 0x000fe20003800000 */
[----:B--2---:R-:W-:Y:S01]  /*7f70*/  IADD3 R26, P6, R26, UR7, RZ ;  /* 0x000000071a1a7c10 */ /* 0x004fe2000ffde0ff */
[----:B------:R-:W-:Y:S01]  /*7f80*/  FFMA R145, R145, R11, R28 ;  /* 0x0000000b91917223 */ /* 0x000fe2000000001c */
[----:B----4-:R-:W-:Y:S01]  /*7f90*/  IMAD.X R19, R33, 0x1, R10, P5 ;  /* 0x0000000121137824 */ /* 0x010fe200028e060a */
[----:B------:R-:W-:Y:S02]  /*7fa0*/  ISETP.GT.AND P0, PT, R15, 0xf8, PT ;  /* 0x000000f80f00780c */ /* 0x000fe40003f04270 */
[----:B------:R-:W-:Y:S02]  /*7fb0*/  IADD3 R28, P5, R30, R17, RZ ;  /* 0x000000111e1c7210 */ /* 0x000fe40007fbe0ff */
[----:B------:R0:W-:Y:S01]  /*7fc0*/  @P2 STG.E desc[UR14][R18.64], R145 ;  /* 0x0000009112002986 */ /* 0x0001e2000c10190e */
[----:B------:R-:W-:-:S03]  /*7fd0*/  IADD3.X R27, R27, UR8, RZ, P6, !PT ;  /* 0x000000081b1b7c10 */ /* 0x000fc6000b7fe4ff */
[----:B------:R-:W-:Y:S07]  /*7fe0*/  @!P4 BRA `(.L_x_266) ;  /* 0x000000000004c947 */ /* 0x000fee0003800000 */
[----:B------:R2:W5:Y:S02]  /*7ff0*/  LDG.E.LTC128B R158, desc[UR14][R26.64] ;  /* 0x0000000e1a9e7981 */ /* 0x000564000c1e1920 */
.L_x_266:
[----:B------:R-:W-:Y:S05]  /*8000*/  BSYNC B1 ;  /* 0x0000000000017941 */ /* 0x000fea0003800000 */
.L_x_265:
[----:B--2--5:R-:W-:Y:S01]  /*8010*/  FMUL R27, R158, R13 ;  /* 0x0000000d9e1b7220 */ /* 0x024fe20000400000 */
[----:B------:R-:W-:Y:S01]  /*8020*/  IMAD.X R29, R31, 0x1, R16, P5 ;  /* 0x000000011f1d7824 */ /* 0x000fe200028e0610 */
[----:B------:R-:W-:Y:S01]  /*8030*/  ISETP.GT.AND P1, PT, R12, 0x8, P1 ;  /* 0x000000080c00780c */ /* 0x000fe20000f24270 */
[----:B------:R-:W-:Y:S01]  /*8040*/  BSSY B1, `(.L_x_267) ;  /* 0x0000008000017945 */ /* 0x000fe20003800000 */
[----:B------:R-:W-:Y:S01]  /*8050*/  FFMA R27, R146, R11, R27 ;  /* 0x0000000b921b7223 */ /* 0x000fe2000000001b */
[----:B------:R-:W-:Y:S02]  /*8060*/  IADD3 R24, P5, R24, UR7, RZ ;  /* 0x0000000718187c10 */ /* 0x000fe4000ffbe0ff */
[----:B------:R-:W-:Y:S02]  /*8070*/  ISETP.GT.AND P2, PT, R15, 0xf9, PT ;  /* 0x000000f90f00780c */ /* 0x000fe40003f44270 */
[----:B------:R2:W-:Y:S01]  /*8080*/  @P4 STG.E desc[UR14][R28.64], R27 ;  /* 0x0000001b1c004986 */ /* 0x0005e2000c10190e */
[----:B------:R-:W-:-:S05]  /*8090*/  IADD3.X R25, R25, UR8, RZ, P5, !PT ;  /* 0x0000000819197c10 */ /* 0x000fca000affe4ff */
[----:B------:R-:W-:Y:S05]  /*80a0*/  @!P1 BRA `(.L_x_268) ;  /* 0x0000000000049947 */ /* 0x000fea0003800000 */
[----:B------:R4:W5:Y:S02]  /*80b0*/  LDG.E.LTC128B R158, desc[UR14][R24.64] ;  /* 0x0000000e189e7981 */ /* 0x000964000c1e1920 */
.L_x_268:
[----:B------:R-:W-:Y:S05]  /*80c0*/  BSYNC B1 ;  /* 0x0000000000017941 */ /* 0x000fea0003800000 */
.L_x_267:
[----:B----4-:R-:W-:Y:S01]  /*80d0*/  IADD3 R24, P6, R32, R17, RZ ;  /* 0x0000001120187210 */ /* 0x010fe20007fde0ff */
[----:B--2--5:R-:W-:Y:S01]  /*80e0*/  FMUL R28, R158, R13 ;  /* 0x0000000d9e1c7220 */ /* 0x024fe20000400000 */
[----:B------:R-:W-:Y:S01]  /*80f0*/  ISETP.GT.AND P4, PT, R12, RZ, P0 ;  /* 0x000000ff0c00720c */ /* 0x000fe20000784270 */
[----:B------:R-:W-:Y:S01]  /*8100*/  BSSY B1, `(.L_x_269) ;  /* 0x0000009000017945 */ /* 0x000fe20003800000 */
[----:B------:R-:W-:Y:S01]  /*8110*/  IADD3 R26, P5, R22, R9, RZ ;  /* 0x00000009161a7210 */ /* 0x000fe20007fbe0ff */
[----:B------:R-:W-:Y:S02]  /*8120*/  IMAD.X R25, R33, 0x1, R16, P6 ;  /* 0x0000000121197824 */ /* 0x000fe400030e0610 */
[----:B------:R-:W-:-:S05]  /*8130*/  FFMA R147, R147, R11, R28 ;  /* 0x0000000b93937223 */ /* 0x000fca000000001c */
[----:B------:R2:W-:Y:S03]  /*8140*/  @P1 STG.E desc[UR14][R24.64], R147 ;  /* 0x0000009318001986 */ /* 0x0005e6000c10190e */
[----:B------:R-:W-:Y:S05]  /*8150*/  @!P4 BRA `(.L_x_270) ;  /* 0x00000000000cc947 */ /* 0x000fea0003800000 */
[----:B--2---:R-:W-:-:S04]  /*8160*/  IADD3 R24, P1, R20, UR9, RZ ;  /* 0x0000000914187c10 */ /* 0x004fc8000ff3e0ff */
[----:B------:R-:W-:-:S05]  /*8170*/  IADD3.X R25, R21, UR10, RZ, P1, !PT ;  /* 0x0000000a15197c10 */ /* 0x000fca0008ffe4ff */
[----:B------:R4:W5:Y:S04]  /*8180*/  LDG.E.LTC128B R158, desc[UR14][R24.64] ;  /* 0x0000000e189e7981 */ /* 0x000968000c1e1920 */
.L_x_270:
[----:B------:R-:W-:Y:S05]  /*8190*/  BSYNC B1 ;  /* 0x0000000000017941 */ /* 0x000fea0003800000 */
.L_x_269:
[----:B-----5:R-:W-:Y:S01]  /*81a0*/  FMUL R15, R158, R13 ;  /* 0x0000000d9e0f7220 */ /* 0x020fe20000400000 */
[----:B------:R-:W-:Y:S01]  /*81b0*/  IMAD.X R27, R23, 0x1, R10, P5 ;  /* 0x00000001171b7824 */ /* 0x000fe200028e060a */
[----:B------:R-:W-:Y:S01]  /*81c0*/  ISETP.GT.AND P1, PT, R12, RZ, P2 ;  /* 0x000000ff0c00720c */ /* 0x000fe20001724270 */
[----:B------:R-:W-:Y:S01]  /*81d0*/  BSSY B1, `(.L_x_271) ;  /* 0x0000008000017945 */ /* 0x000fe20003800000 */
[----:B------:R-:W-:Y:S01]  /*81e0*/  FFMA R15, R148, R11, R15 ;  /* 0x0000000b940f7223 */ /* 0x000fe2000000000f */
[----:B--2-4-:R-:W-:Y:S02]  /*81f0*/  IADD3 R24, P6, R34, UR9, RZ ;  /* 0x0000000922187c10 */ /* 0x014fe4000ffde0ff */
[----:B------:R-:W-:Y:S02]  /*8200*/  IADD3 R28, P5, R18, R9, RZ ;  /* 0x00000009121c7210 */ /* 0x000fe40007fbe0ff */
[----:B------:R2:W-:Y:S01]  /*8210*/  @P4 STG.E desc[UR14][R26.64], R15 ;  /* 0x0000000f1a004986 */ /* 0x0005e2000c10190e */
[----:B------:R-:W-:-:S05]  /*8220*/  IADD3.X R25, R35, UR10, RZ, P6, !PT ;  /* 0x0000000a23197c10 */ /* 0x000fca000b7fe4ff */
[----:B------:R-:W-:Y:S05]  /*8230*/  @!P1 BRA `(.L_x_272) ;  /* 0x0000000000049947 */ /* 0x000fea0003800000 */
[----:B------:R4:W5:Y:S02]  /*8240*/  LDG.E.LTC128B R158, desc[UR14][R24.64] ;  /* 0x0000000e189e7981 */ /* 0x000964000c1e1920 */
.L_x_272:
[----:B------:R-:W-:Y:S05]  /*8250*/  BSYNC B1 ;  /* 0x0000000000017941 */ /* 0x000fea0003800000 */
.L_x_271:
[----:B----45:R-:W-:Y:S01]  /*8260*/  FMUL R24, R158, R13 ;  /* 0x0000000d9e187220 */ /* 0x030fe20000400000 */
[----:B------:R-:W-:Y:S01]  /*8270*/  IMAD.X R29, R19, 0x1, R10, P5 ;  /* 0x00000001131d7824 */ /* 0x000fe200028e060a */
        /* <DEDUP_REMOVED lines=9> */
.L_x_274:
[----:B------:R-:W-:Y:S05]  /*8310*/  BSYNC B1 ;  /* 0x0000000000017941 */ /* 0x000fea0003800000 */
.L_x_273:
[----:B------:R-:W-:Y:S01]  /*8320*/  ISETP.GT.AND P2, PT, R12, 0x8, P2 ;  /* 0x000000080c00780c */ /* 0x000fe20001744270 */
[----:B-----5:R-:W-:Y:S01]  /*8330*/  FMUL R9, R158, R13 ;  /* 0x0000000d9e097220 */ /* 0x020fe20000400000 */
[----:B------:R-:W-:Y:S01]  /*8340*/  IMAD.X R25, R23, 0x1, R16, P5 ;  /* 0x0000000117197824 */ /* 0x000fe200028e0610 */
[----:B------:R-:W-:Y:S02]  /*8350*/  BSSY B1, `(.L_x_275) ;  /* 0x0000007000017945 */ /* 0x000fe40003800000 */
[----:B------:R-:W-:-:S05]  /*8360*/  FFMA R9, R150, R11, R9 ;  /* 0x0000000b96097223 */ /* 0x000fca0000000009 */
[----:B------:R0:W-:Y:S01]  /*8370*/  @P0 STG.E desc[UR14][R24.64], R9 ;  /* 0x0000000918000986 */ /* 0x0001e2000c10190e */
[----:B----4-:R-:W-:-:S04]  /*8380*/  IADD3 R20, P0, R34, UR7, RZ ;  /* 0x0000000722147c10 */ /* 0x010fc8000ff1e0ff */
[----:B------:R-:W-:Y:S01]  /*8390*/  IADD3.X R21, R35, UR8, RZ, P0, !PT ;  /* 0x0000000823157c10 */ /* 0x000fe200087fe4ff */
[----:B------:R-:W-:Y:S08]  /*83a0*/  @!P2 BRA `(.L_x_276) ;  /* 0x000000000004a947 */ /* 0x000ff00003800000 */
[----:B------:R4:W5:Y:S02]  /*83b0*/  LDG.E.LTC128B R158, desc[UR14][R20.64] ;  /* 0x0000000e149e7981 */ /* 0x000964000c1e1920 */
.L_x_276:
[----:B------:R-:W-:Y:S05]  /*83c0*/  BSYNC B1 ;  /* 0x0000000000017941 */ /* 0x000fea0003800000 */
.L_x_275:
[----:B------:R-:W-:Y:S05]  /*83d0*/  @!P2 BRA `(.L_x_277) ;  /* 0x0000002c0014a947 */ /* 0x000fea0003800000 */
[----:B0-----:R-:W-:Y:S01]  /*83e0*/  IADD3 R18, P0, R18, R17, RZ ;  /* 0x0000001112127210 */ /* 0x001fe20007f1e0ff */
[----:B-----5:R-:W-:-:S04]  /*83f0*/  FMUL R158, R158, R13 ;  /* 0x0000000d9e9e7220 */ /* 0x020fc80000400000 */
[----:B------:R-:W-:Y:S02]  /*8400*/  IMAD.X R19, R19, 0x1, R16, P0 ;  /* 0x0000000113137824 */ /* 0x000fe400000e0610 */
[----:B------:R-:W-:-:S05]  /*8410*/  FFMA R151, R151, R11, R158 ;  /* 0x0000000b97977223 */ /* 0x000fca000000009e */
[----:B------:R0:W-:Y:S01]  /*8420*/  STG.E desc[UR14][R18.64], R151 ;  /* 0x0000009712007986 */ /* 0x0001e2000c10190e */
[----:B------:R-:W-:Y:S05]  /*8430*/  BRA `(.L_x_277) ;  /* 0x0000002800fc7947 */ /* 0x000fea0003800000 */
.L_x_26:
[----:B------:R-:W-:Y:S01]  /*8440*/  ULDC.64 UR8, c[0x0][0x6c0] ;  /* 0x0001b00000087ab9 */ /* 0x000fe20000000a00 */
[----:B------:R-:W-:Y:S01]  /*8450*/  ISETP.GT.AND P2, PT, R15, 0x1, PT ;  /* 0x000000010f00780c */ /* 0x000fe20003f44270 */
[-C--:B--2---:R-:W-:Y:S01]  /*8460*/  FMUL R23, R24, R11.reuse ;  /* 0x0000000b18177220 */ /* 0x084fe20000400000 */
[----:B------:R-:W-:Y:S01]  /*8470*/  LEA R18, P1, R156, UR8, 0x2 ;  /* 0x000000089c127c11 */ /* 0x000fe2000f8210ff */
[-C--:B------:R-:W-:Y:S01]  /*8480*/  FMUL R25, R25, R11.reuse ;  /* 0x0000000b19197220 */ /* 0x080fe20000400000 */
[----:B------:R-:W-:Y:S01]  /*8490*/  ISETP.GT.AND P4, PT, R12, RZ, P2 ;  /* 0x000000ff0c00720c */ /* 0x000fe20001784270 */
[----:B------:R-:W-:Y:S01]  /*84a0*/  IMAD.SHL.U32 R10, R16, 0x20, RZ ;  /* 0x00000020100a7824 */ /* 0x000fe200078e00ff */
[----:B------:R-:W-:Y:S01]  /*84b0*/  LEA.HI.X R19, R156, UR9, R165, 0x2, P1 ;  /* 0x000000099c137c11 */ /* 0x000fe200088f14a5 */
[-C--:B------:R-:W-:Y:S01]  /*84c0*/  FMUL R153, R26, R11.reuse ;  /* 0x0000000b1a997220 */ /* 0x080fe20000400000 */
[----:B------:R-:W-:Y:S01]  /*84d0*/  ISETP.GT.AND P1, PT, R12, 0x8, P0 ;  /* 0x000000080c00780c */ /* 0x000fe20000724270 */
[-C--:B------:R-:W-:Y:S01]  /*84e0*/  FMUL R27, R27, R11.reuse ;  /* 0x0000000b1b1b7220 */ /* 0x080fe20000400000 */
[----:B------:R-:W-:Y:S01]  /*84f0*/  ISETP.GT.AND P0, PT, R15, 0x8, PT ;  /* 0x000000080f00780c */ /* 0x000fe20003f04270 */
[----:B------:R0:W-:Y:S01]  /*8500*/  @P5 STG.E desc[UR14][R18.64], R23 ;  /* 0x0000001712005986 */ /* 0x0001e2000c10190e */
[-C--:B------:R-:W-:Y:S01]  /*8510*/  LEA R20, P5, R16, R18.reuse, 0x2 ;  /* 0x0000001210147211 */ /* 0x080fe200078a10ff */
[-C--:B------:R-:W-:Y:S01]  /*8520*/  FMUL R155, R28, R11.reuse ;  /* 0x0000000b1c9b7220 */ /* 0x080fe20000400000 */
[----:B------:R-:W-:Y:S01]  /*8530*/  ISETP.GT.AND P2, PT, R12, 0x8, P2 ;  /* 0x000000080c00780c */ /* 0x000fe20001744270 */
[----:B------:R-:W-:Y:S01]  /*8540*/  FMUL R29, R29, R11 ;  /* 0x0000000b1d1d7220 */ /* 0x000fe20000400000 */
[C-C-:B------:R-:W-:Y:S01]  /*8550*/  LEA.HI.X R21, R16.reuse, R19, R17.reuse, 0x2, P5 ;  /* 0x0000001310157211 */ /* 0x140fe200028f1411 */
[-C--:B------:R-:W-:Y:S01]  /*8560*/  FMUL R31, R31, R11.reuse ;  /* 0x0000000b1f1f7220 */ /* 0x080fe20000400000 */
[----:B------:R-:W-:Y:S01]  /*8570*/  SHF.L.U64.HI R9, R16, 0x5, R17 ;  /* 0x0000000510097819 */ /* 0x000fe20000010211 */
[-C--:B------:R-:W-:Y:S01]  /*8580*/  FMUL R33, R33, R11.reuse ;  /* 0x0000000b21217220 */ /* 0x080fe20000400000 */
[----:B------:R-:W-:Y:S01]  /*8590*/  ISETP.GT.AND P5, PT, R12, RZ, P0 ;  /* 0x000000ff0c00720c */ /* 0x000fe200007a4270 */
[----:B------:R1:W-:Y:S01]  /*85a0*/  @P4 STG.E desc[UR14][R20.64], R25 ;  /* 0x0000001914004986 */ /* 0x0003e2000c10190e */
[C---:B------:R-:W-:Y:S01]  /*85b0*/  IADD3 R22, P4, R10.reuse, R18, RZ ;  /* 0x000000120a167210 */ /* 0x040fe20007f9e0ff */
[-C--:B------:R-:W-:Y:S01]  /*85c0*/  FMUL R35, R35, R11.reuse ;  /* 0x0000000b23237220 */ /* 0x080fe20000400000 */
[----:B------:R-:W-:Y:S01]  /*85d0*/  IADD3 R24, P6, R10, R20, RZ ;  /* 0x000000140a187210 */ /* 0x000fe20007fde0ff */
[----:B------:R2:W-:Y:S01]  /*85e0*/  @P1 STG.E desc[UR14][R18.64+0x20], R153 ;  /* 0x0000209912001986 */ /* 0x0005e2000c10190e */
[----:B------:R-:W-:Y:S01]  /*85f0*/  ISETP.GT.AND P1, PT, R15, 0x9, PT ;  /* 0x000000090f00780c */ /* 0x000fe20003f24270 */
[----:B0-----:R-:W-:Y:S01]  /*8600*/  IMAD.X R23, R9, 0x1, R19, P4 ;  /* 0x0000000109177824 */ /* 0x001fe200020e0613 */
[C---:B------:R-:W-:Y:S01]  /*8610*/  ISETP.GT.AND P0, PT, R12.reuse, 0x8, P0 ;  /* 0x000000080c00780c */ /* 0x040fe20000704270 */
[----:B------:R0:W-:Y:S01]  /*8620*/  @P2 STG.E desc[UR14][R20.64+0x20], R27 ;  /* 0x0000201b14002986 */ /* 0x0001e2000c10190e */
[----:B------:R-:W-:Y:S01]  /*8630*/  ISETP.GT.AND P4, PT, R12, RZ, P1 ;  /* 0x000000ff0c00720c */ /* 0x000fe20000f84270 */
[-C--:B------:R-:W-:Y:S01]  /*8640*/  FMUL R37, R37, R11.reuse ;  /* 0x0000000b25257220 */ /* 0x080fe20000400000 */
[----:B------:R-:W-:Y:S01]  /*8650*/  IADD3 R17, P2, R10, 0x20, RZ ;  /* 0x000000200a117810 */ /* 0x000fe20007f5e0ff */
[----:B------:R3:W-:Y:S01]  /*8660*/  @P5 STG.E desc[UR14][R22.64], R155 ;  /* 0x0000009b16005986 */ /* 0x0007e2000c10190e */
[----:B-1----:R-:W-:Y:S01]  /*8670*/  IMAD.X R25, R9, 0x1, R21, P6 ;  /* 0x0000000109197824 */ /* 0x002fe200030e0615 */
[----:B------:R-:W-:Y:S01]  /*8680*/  ISETP.GT.AND P1, PT, R12, 0x8, P1 ;  /* 0x000000080c00780c */ /* 0x000fe20000f24270 */
[----:B------:R-:W-:Y:S01]  /*8690*/  FMUL R39, R39, R11 ;  /* 0x0000000b27277220 */ /* 0x000fe20000400000 */
[----:B--2---:R-:W-:Y:S01]  /*86a0*/  IADD3 R18, P5, R17, R18, RZ ;  /* 0x0000001211127210 */ /* 0x004fe20007fbe0ff */
[----:B------:R-:W-:-:S02]  /*86b0*/  IMAD.X R16, RZ, RZ, R9, P2 ;  /* 0x000000ffff107224 */ /* 0x000fc400010e0609 */
[-C--:B------:R-:W-:Y:S01]  /*86c0*/  FMUL R153, R30, R11.reuse ;  /* 0x0000000b1e997220 */ /* 0x080fe20000400000 */
[----:B------:R-:W-:Y:S01]  /*86d0*/  ISETP.GT.AND P2, PT, R15, 0x10, PT ;  /* 0x000000100f00780c */ /* 0x000fe20003f44270 */
[-C--:B------:R-:W-:Y:S01]  /*86e0*/  FMUL R41, R41, R11.reuse ;  /* 0x0000000b29297220 */ /* 0x080fe20000400000 */
[----:B------:R-:W-:Y:S01]  /*86f0*/  IMAD.X R19, R16, 0x1, R19, P5 ;  /* 0x0000000110137824 */ /* 0x000fe200028e0613 */
[----:B------:R-:W-:Y:S01]  /*8700*/  @P4 STG.E desc[UR14][R24.64], R29 ;  /* 0x0000001d18004986 */ /* 0x000fe2000c10190e */
[----:B0-----:R-:W-:Y:S01]  /*8710*/  IADD3 R20, P4, R17, R20, RZ ;  /* 0x0000001411147210 */ /* 0x001fe20007f9e0ff */
[-C--:B---3--:R-:W-:Y:S01]  /*8720*/  FMUL R155, R32, R11.reuse ;  /* 0x0000000b209b7220 */ /* 0x088fe20000400000 */
[----:B------:R-:W-:Y:S01]  /*8730*/  ISETP.GT.AND P5, PT, R12, RZ, P2 ;  /* 0x000000ff0c00720c */ /* 0x000fe200017a4270 */
[----:B------:R0:W-:Y:S01]  /*8740*/  @P0 STG.E desc[UR14][R18.64], R153 ;  /* 0x0000009912000986 */ /* 0x0001e2000c10190e */
[----:B------:R-:W-:Y:S01]  /*8750*/  ISETP.GT.AND P0, PT, R15, 0x11, PT ;  /* 0x000000110f00780c */ /* 0x000fe20003f04270 */
[----:B------:R-:W-:Y:S01]  /*8760*/  IMAD.X R21, R16, 0x1, R21, P4 ;  /* 0x0000000110157824 */ /* 0x000fe200020e0615 */
[----:B------:R-:W-:Y:S01]  /*8770*/  IADD3 R26, P6, R10, R22, RZ ;  /* 0x000000160a1a7210 */ /* 0x000fe20007fde0ff */
[-C--:B------:R-:W-:Y:S01]  /*8780*/  FMUL R43, R43, R11.reuse ;  /* 0x0000000b2b2b7220 */ /* 0x080fe20000400000 */
[C---:B------:R-:W-:Y:S01]  /*8790*/  ISETP.GT.AND P4, PT, R12.reuse, RZ, P0 ;  /* 0x000000ff0c00720c */ /* 0x040fe20000784270 */
[-C--:B------:R-:W-:Y:S01]  /*87a0*/  FMUL R45, R45, R11.reuse ;  /* 0x0000000b2d2d7220 */ /* 0x080fe20000400000 */
[----:B------:R1:W-:Y:S01]  /*87b0*/  @P1 STG.E desc[UR14][R20.64], R31 ;  /* 0x0000001f14001986 */ /* 0x0003e2000c10190e */
[----:B------:R-:W-:Y:S01]  /*87c0*/  IMAD.X R27, R9, 0x1, R23, P6 ;  /* 0x00000001091b7824 */ /* 0x000fe200030e0617 */
[----:B------:R-:W-:Y:S01]  /*87d0*/  ISETP.GT.AND P1, PT, R12, 0x8, P2 ;  /* 0x000000080c00780c */ /* 0x000fe20001724270 */
[-C--:B------:R-:W-:Y:S01]  /*87e0*/  FMUL R47, R47, R11.reuse ;  /* 0x0000000b2f2f7220 */ /* 0x080fe20000400000 */
[----:B------:R-:W-:Y:S01]  /*87f0*/  IADD3 R28, P2, R10, R24, RZ ;  /* 0x000000180a1c7210 */ /* 0x000fe20007f5e0ff */
[-C--:B0-----:R-:W-:Y:S01]  /*8800*/  FMUL R153, R34, R11.reuse ;  /* 0x0000000b22997220 */ /* 0x081fe20000400000 */
[----:B------:R-:W-:Y:S01]  /*8810*/  @P5 STG.E desc[UR14][R26.64], R155 ;  /* 0x0000009b1a005986 */ /* 0x000fe2000c10190e */
[----:B------:R-:W-:Y:S01]  /*8820*/  IADD3 R18, P5, R17, R22, RZ ;  /* 0x0000001611127210 */ /* 0x000fe20007fbe0ff */
[-C--:B------:R-:W-:Y:S01]  /*8830*/  FMUL R49, R49, R11.reuse ;  /* 0x0000000b31317220 */ /* 0x080fe20000400000 */
[----:B------:R-:W-:Y:S01]  /*8840*/  IMAD.X R29, R9, 0x1, R25, P2 ;  /* 0x00000001091d7824 */ /* 0x000fe200010e0619 */
[----:B------:R-:W-:Y:S01]  /*8850*/  ISETP.GT.AND P0, PT, R12, 0x8, P0 ;  /* 0x000000080c00780c */ /* 0x000fe20000704270 */
[-C--:B------:R-:W-:Y:S01]  /*8860*/  FMUL R51, R51, R11.reuse ;  /* 0x0000000b33337220 */ /* 0x080fe20000400000 */
[----:B------:R-:W-:Y:S01]  /*8870*/  ISETP.GT.AND P2, PT, R15, 0x18, PT ;  /* 0x000000180f00780c */ /* 0x000fe20003f44270 */
[----:B------:R-:W-:Y:S01]  /*8880*/  IMAD.X R19, R16, 0x1, R23, P5 ;  /* 0x0000000110137824 */ /* 0x000fe200028e0617 */
[----:B------:R0:W-:Y:S01]  /*8890*/  @P4 STG.E desc[UR14][R28.64], R33 ;  /* 0x000000211c004986 */ /* 0x0001e2000c10190e */
[----:B-1----:R-:W-:Y:S01]  /*88a0*/  IADD3 R20, P4, R17, R24, RZ ;  /* 0x0000001811147210 */ /* 0x002fe20007f9e0ff */
[-C--:B------:R-:W-:Y:S01]  /*88b0*/  FMUL R31, R36, R11.reuse ;  /* 0x0000000b241f7220 */ /* 0x080fe20000400000 */
        /* <DEDUP_REMOVED lines=11> */
[-C--:B0-----:R-:W-:Y:S01]  /*8970*/  FMUL R33, R38, R11.reuse ;  /* 0x0000000b26217220 */ /* 0x081fe20000400000 */
[----:B------:R-:W-:Y:S01]  /*8980*/  IADD3 R24, P2, R10, R28, RZ ;  /* 0x0000001c0a187210 */ /* 0x000fe20007f5e0ff */
[-C--:B------:R-:W-:Y:S01]  /*8990*/  FMUL R57, R57, R11.reuse ;  /* 0x0000000b39397220 */ /* 0x080fe20000400000 */
[----:B------:R0:W-:Y:S01]  /*89a0*/  @P5 STG.E desc[UR14][R22.64], R31 ;  /* 0x0000001f16005986 */ /* 0x0001e2000c10190e */
[----:B-1----:R-:W-:Y:S01]  /*89b0*/  IADD3 R18, P5, R17, R26, RZ ;  /* 0x0000001a11127210 */ /* 0x002fe20007fbe0ff */
[-C--:B------:R-:W-:Y:S01]  /*89c0*/  FMUL R59, R59, R11.reuse ;  /* 0x0000000b3b3b7220 */ /* 0x080fe20000400000 */
[----:B------:R-:W-:Y:S01]  /*89d0*/  IMAD.X R25, R9, 0x1, R29, P2 ;  /* 0x0000000109197824 */ /* 0x000fe200010e061d */
[----:B------:R-:W-:Y:S01]  /*89e0*/  ISETP.GT.AND P1, PT, R12, 0x8, P1 ;  /* 0x000000080c00780c */ /* 0x000fe20000f24270 */
[-C--:B------:R-:W-:Y:S01]  /*89f0*/  FMUL R61, R61, R11.reuse ;  /* 0x0000000b3d3d7220 */ /* 0x080fe20000400000 */
[----:B------:R-:W-:Y:S01]  /*8a00*/  ISETP.GT.AND P2, PT, R15, 0x20, PT ;  /* 0x000000200f00780c */ /* 0x000fe20003f44270 */
[----:B------:R-:W-:Y:S01]  /*8a10*/  IMAD.X R19, R16, 0x1, R27, P5 ;  /* 0x0000000110137824 */ /* 0x000fe200028e061b */
[----:B------:R-:W-:Y:S01]  /*8a20*/  @P4 STG.E desc[UR14][R24.64], R37 ;  /* 0x0000002518004986 */ /* 0x000fe2000c10190e */
[----:B--2---:R-:W-:Y:S01]  /*8a30*/  IADD3 R20, P4, R17, R28, RZ ;  /* 0x0000001c11147210 */ /* 0x004fe20007f9e0ff */
[-C--:B------:R-:W-:Y:S01]  /*8a40*/  FMUL R63, R63, R11.reuse ;  /* 0x0000000b3f3f7220 */ /* 0x080fe20000400000 */
[----:B------:R-:W-:Y:S01]  /*8a50*/  ISETP.GT.AND P5, PT, R12, RZ, P2 ;  /* 0x000000ff0c00720c */ /* 0x000fe200017a4270 */
[----:B------:R1:W-:Y:S01]  /*8a60*/  @P0 STG.E desc[UR14][R18.64], R33 ;  /* 0x0000002112000986 */ /* 0x0003e2000c10190e */
[----:B------:R-:W-:Y:S01]  /*8a70*/  ISETP.GT.AND P0, PT, R15, 0x21, PT ;  /* 0x000000210f00780c */ /* 0x000fe20003f04270 */
[----:B------:R-:W-:Y:S01]  /*8a80*/  IMAD.X R21, R16, 0x1, R29, P4 ;  /* 0x0000000110157824 */ /* 0x000fe200020e061d */
[----:B------:R-:W-:Y:S01]  /*8a90*/  IADD3 R26, P6, R10, R22, RZ ;  /* 0x000000160a1a7210 */ /* 0x000fe20007fde0ff */
[-C--:B0-----:R-:W-:Y:S01]  /*8aa0*/  FMUL R31, R40, R11.reuse ;  /* 0x0000000b281f7220 */ /* 0x081fe20000400000 */
[C---:B------:R-:W-:Y:S01]  /*8ab0*/  ISETP.GT.AND P4, PT, R12.reuse, RZ, P0 ;  /* 0x000000ff0c00720c */ /* 0x040fe20000784270 */
[-C--:B------:R-:W-:Y:S01]  /*8ac0*/  FMUL R65, R65, R11.reuse ;  /* 0x0000000b41417220 */ /* 0x080fe20000400000 */
[----:B------:R0:W-:Y:S01]  /*8ad0*/  @P1 STG.E desc[UR14][R20.64], R39 ;  /* 0x0000002714001986 */ /* 0x0001e2000c10190e */
[----:B------:R-:W-:Y:S01]  /*8ae0*/  IMAD.X R27, R9, 0x1, R23, P6 ;  /* 0x00000001091b7824 */ /* 0x000fe200030e0617 */
[----:B------:R-:W-:Y:S01]  /*8af0*/  ISETP.GT.AND P1, PT, R12, 0x8, P2 ;  /* 0x000000080c00780c */ /* 0x000fe20001724270 */
[-C--:B------:R-:W-:Y:S01]  /*8b00*/  FMUL R67, R67, R11.reuse ;  /* 0x0000000b43437220 */ /* 0x080fe20000400000 */
[----:B------:R-:W-:Y:S01]  /*8b10*/  IADD3 R28, P2, R10, R24, RZ ;  /* 0x000000180a1c7210 */ /* 0x000fe20007f5e0ff */
[-C--:B-1----:R-:W-:Y:S01]  /*8b20*/  FMUL R33, R42, R11.reuse ;  /* 0x0000000b2a217220 */ /* 0x082fe20000400000 */
[----:B------:R1:W-:Y:S01]  /*8b30*/  @P5 STG.E desc[UR14][R26.64], R31 ;  /* 0x0000001f1a005986 */ /* 0x0003e2000c10190e */
[----:B------:R-:W-:Y:S01]  /*8b40*/  IADD3 R18, P5, R17, R22, RZ ;  /* 0x0000001611127210 */ /* 0x000fe20007fbe0ff */
[-C--:B------:R-:W-:Y:S01]  /*8b50*/  FMUL R69, R69, R11.reuse ;  /* 0x0000000b45457220 */ /* 0x080fe20000400000 */
[----:B------:R-:W-:Y:S01]  /*8b60*/  IMAD.X R29, R9, 0x1, R25, P2 ;  /* 0x00000001091d7824 */ /* 0x000fe200010e0619 */
[----:B------:R-:W-:Y:S01]  /*8b70*/  ISETP.GT.AND P0, PT, R12, 0x8, P0 ;  /* 0x000000080c00780c */ /* 0x000fe20000704270 */
[-C--:B------:R-:W-:Y:S01]  /*8b80*/  FMUL R71, R71, R11.reuse ;  /* 0x0000000b47477220 */ /* 0x080fe20000400000 */
[----:B------:R-:W-:Y:S01]  /*8b90*/  ISETP.GT.AND P2, PT, R15, 0x28, PT ;  /* 0x000000280f00780c */ /* 0x000fe20003f44270 */
[----:B------:R-:W-:Y:S01]  /*8ba0*/  IMAD.X R19, R16, 0x1, R23, P5 ;  /* 0x0000000110137824 */ /* 0x000fe200028e0617 */
[----:B------:R-:W-:Y:S01]  /*8bb0*/  @P4 STG.E desc[UR14][R28.64], R41 ;  /* 0x000000291c004986 */ /* 0x000fe2000c10190e */
[----:B0-----:R-:W-:Y:S01]  /*8bc0*/  IADD3 R20, P4, R17, R24, RZ ;  /* 0x0000001811147210 */ /* 0x001fe20007f9e0ff */
[-C--:B------:R-:W-:Y:S01]  /*8bd0*/  FMUL R73, R73, R11.reuse ;  /* 0x0000000b49497220 */ /* 0x080fe20000400000 */
[----:B------:R-:W-:Y:S01]  /*8be0*/  ISETP.GT.AND P5, PT, R12, RZ, P2 ;  /* 0x000000ff0c00720c */ /* 0x000fe200017a4270 */
[----:B------:R0:W-:Y:S01]  /*8bf0*/  @P1 STG.E desc[UR14][R18.64], R33 ;  /* 0x0000002112001986 */ /* 0x0001e2000c10190e */
[----:B------:R-:W-:Y:S01]  /*8c00*/  ISETP.GT.AND P1, PT, R15, 0x29, PT ;  /* 0x000000290f00780c */ /* 0x000fe20003f24270 */
[----:B------:R-:W-:Y:S01]  /*8c10*/  IMAD.X R21, R16, 0x1, R25, P4 ;  /* 0x0000000110157824 */ /* 0x000fe200020e0619 */
[----:B------:R-:W-:Y:S01]  /*8c20*/  IADD3 R22, P6, R10, R26, RZ ;  /* 0x0000001a0a167210 */ /* 0x000fe20007fde0ff */
[-C--:B-1----:R-:W-:Y:S01]  /*8c30*/  FMUL R31, R44, R11.reuse ;  /* 0x0000000b2c1f7220 */ /* 0x082fe20000400000 */
        /* <DEDUP_REMOVED lines=17> */
[----:B-1----:R-:W-:Y:S01]  /*8d50*/  IADD3 R20, P4, R17, R28, RZ ;  /* 0x0000001c11147210 */ /* 0x002fe20007f9e0ff */
        /* <DEDUP_REMOVED lines=119> */
[----:B------:R-:W-:Y:S01]  /*94d0*/  ISETP.GT.AND P2, PT, R15, 0x58, PT ;  /* 0x000000580f00780c */ /* 0x000fe20003f44270 */
[-C--:B------:R-:W-:Y:S01]  /*94e0*/  FMUL R131, R131, R11.reuse ;  /* 0x0000000b83837220 */ /* 0x080fe20000400000 */
[----:B------:R-:W-:Y:S01]  /*94f0*/  ISETP.GT.AND P0, PT, R12, 0x8, P0 ;  /* 0x000000080c00780c */ /* 0x000fe20000704270 */
[----:B------:R-:W-:Y:S01]  /*9500*/  IMAD.X R19, R16, 0x1, R23, P5 ;  /* 0x0000000110137824 */ /* 0x000fe200028e0617 */
[----:B------:R-:W-:Y:S01]  /*9510*/  @P4 STG.E desc[UR14][R28.64], R65 ;  /* 0x000000411c004986 */ /* 0x000fe2000c10190e */
[----:B------:R-:W-:Y:S01]  /*9520*/  ISETP.GT.AND P5, PT, R12, RZ, P2 ;  /* 0x000000ff0c00720c */ /* 0x000fe200017a4270 */
[-C--:B------:R-:W-:Y:S01]  /*9530*/  FMUL R133, R133, R11.reuse ;  /* 0x0000000b85857220 */ /* 0x080fe20000400000 */
[----:B0-----:R-:W-:Y:S01]  /*9540*/  IADD3 R20, P4, R17, R24, RZ ;  /* 0x0000001811147210 */ /* 0x001fe20007f9e0ff */
[----:B------:R0:W-:Y:S01]  /*9550*/  @P1 STG.E desc[UR14][R18.64], R33 ;  /* 0x0000002112001986 */ /* 0x0001e2000c10190e */
[----:B------:R-:W-:Y:S01]  /*9560*/  IADD3 R22, P6, R10, R26, RZ ;  /* 0x0000001a0a167210 */ /* 0x000fe20007fde0ff */
[-C--:B-1----:R-:W-:Y:S01]  /*9570*/  FMUL R31, R68, R11.reuse ;  /* 0x0000000b441f7220 */ /* 0x082fe20000400000 */
[----:B------:R-:W-:Y:S01]  /*9580*/  ISETP.GT.AND P1, PT, R15, 0x59, PT ;  /* 0x000000590f00780c */ /* 0x000fe20003f24270 */
[----:B------:R-:W-:Y:S01]  /*9590*/  IMAD.X R21, R16, 0x1, R25, P4 ;  /* 0x0000000110157824 */ /* 0x000fe200020e0619 */
[C---:B------:R-:W-:Y:S01]  /*95a0*/  ISETP.GT.AND P2, PT, R12.reuse, 0x8, P2 ;  /* 0x000000080c00780c */ /* 0x040fe20001744270 */
[----:B------:R-:W-:Y:S01]  /*95b0*/  IMAD.X R23, R9, 0x1, R27, P6 ;  /* 0x0000000109177824 */ /* 0x000fe200030e061b */
[----:B------:R-:W-:Y:S01]  /*95c0*/  ISETP.GT.AND P4, PT, R12, RZ, P1 ;  /* 0x000000ff0c00720c */ /* 0x000fe20000f84270 */
[-C--:B------:R-:W-:Y:S01]  /*95d0*/  FMUL R135, R135, R11.reuse ;  /* 0x0000000b87877220 */ /* 0x080fe20000400000 */
[----:B------:R1:W-:Y:S01]  /*95e0*/  @P0 STG.E desc[UR14][R20.64], R67 ;  /* 0x0000004314000986 */ /* 0x0003e2000c10190e */
[----:B------:R-:W-:Y:S01]  /*95f0*/  IADD3 R24, P0, R10, R28, RZ ;  /* 0x0000001c0a187210 */ /* 0x000fe20007f1e0ff */
[-C--:B------:R-:W-:Y:S01]  /*9600*/  FMUL R137, R137, R11.reuse ;  /* 0x0000000b89897220 */ /* 0x080fe20000400000 */
[----:B------:R-:W-:Y:S01]  /*9610*/  ISETP.GT.AND P1, PT, R12, 0x8, P1 ;  /* 0x000000080c00780c */ /* 0x000fe20000f24270 */
[----:B------:R2:W-:Y:S01]  /*9620*/  @P5 STG.E desc[UR14][R22.64], R31 ;  /* 0x0000001f16005986 */ /* 0x0005e2000c10190e */
[----:B0-----:R-:W-:Y:S01]  /*9630*/  IADD3 R18, P5, R17, R26, RZ ;  /* 0x0000001a11127210 */ /* 0x001fe20007fbe0ff */
[----:B------:R-:W-:Y:S01]  /*9640*/  IMAD.X R25, R9, 0x1, R29, P0 ;  /* 0x0000000109197824 */ /* 0x000fe200000e061d */
[----:B------:R-:W-:Y:S01]  /*9650*/  ISETP.GT.AND P0, PT, R15, 0x60, PT ;  /* 0x000000600f00780c */ /* 0x000fe20003f04270 */
[-C--:B------:R-:W-:Y:S01]  /*9660*/  FMUL R33, R70, R11.reuse ;  /* 0x0000000b46217220 */ /* 0x080fe20000400000 */
[----:B------:R-:W-:Y:S01]  /*9670*/  IADD3 R26, P6, R10, R22, RZ ;  /* 0x000000160a1a7210 */ /* 0x000fe20007fde0ff */
[----:B------:R-:W-:Y:S01]  /*9680*/  IMAD.X R19, R16, 0x1, R27, P5 ;  /* 0x0000000110137824 */ /* 0x000fe200028e061b */
[----:B------:R-:W-:Y:S01]  /*9690*/  @P4 STG.E desc[UR14][R24.64], R69 ;  /* 0x0000004518004986 */ /* 0x000fe2000c10190e */
[----:B-1----:R-:W-:Y:S01]  /*96a0*/  IADD3 R20, P5, R17, R28, RZ ;  /* 0x0000001c11147210 */ /* 0x002fe20007fbe0ff */
[----:B------:R-:W-:Y:S01]  /*96b0*/  FMUL R139, R139, R11 ;  /* 0x0000000b8b8b7220 */ /* 0x000fe20000400000 */
[----:B------:R-:W-:Y:S01]  /*96c0*/  ISETP.GT.AND P4, PT, R12, RZ, P0 ;  /* 0x000000ff0c00720c */ /* 0x000fe20000784270 */
[----:B------:R0:W-:Y:S01]  /*96d0*/  @P2 STG.E desc[UR14][R18.64], R33 ;  /* 0x0000002112002986 */ /* 0x0001e2000c10190e */
[----:B------:R-:W-:Y:S01]  /*96e0*/  ISETP.GT.AND P2, PT, R15, 0x61, PT ;  /* 0x000000610f00780c */ /* 0x000fe20003f44270 */
[----:B------:R-:W-:-:S02]  /*96f0*/  IMAD.X R21, R16, 0x1, R29, P5 ;  /* 0x0000000110157824 */ /* 0x000fc400028e061d */
[-C--:B--2---:R-:W-:Y:S01]  /*9700*/  FMUL R31, R72, R11.reuse ;  /* 0x0000000b481f7220 */ /* 0x084fe20000400000 */
[----:B------:R-:W-:Y:S01]  /*9710*/  IMAD.X R27, R9, 0x1, R23, P6 ;  /* 0x00000001091b7824 */ /* 0x000fe200030e0617 */
[----:B------:R-:W-:Y:S01]  /*9720*/  ISETP.GT.AND P5, PT, R12, RZ, P2 ;  /* 0x000000ff0c00720c */ /* 0x000fe200017a4270 */
[-C--:B------:R-:W-:Y:S01]  /*9730*/  FMUL R141, R141, R11.reuse ;  /* 0x0000000b8d8d7220 */ /* 0x080fe20000400000 */
[----:B------:R1:W-:Y:S01]  /*9740*/  @P1 STG.E desc[UR14][R20.64], R71 ;  /* 0x0000004714001986 */ /* 0x0003e2000c10190e */
[----:B------:R-:W-:Y:S01]  /*9750*/  IADD3 R28, P1, R10, R24, RZ ;  /* 0x000000180a1c7210 */ /* 0x000fe20007f3e0ff */
[-C--:B------:R-:W-:Y:S01]  /*9760*/  FMUL R143, R143, R11.reuse ;  /* 0x0000000b8f8f7220 */ /* 0x080fe20000400000 */
[----:B------:R-:W-:Y:S01]  /*9770*/  ISETP.GT.AND P0, PT, R12, 0x8, P0 ;  /* 0x000000080c00780c */ /* 0x000fe20000704270 */
[-C--:B------:R-:W-:Y:S01]  /*9780*/  FMUL R145, R145, R11.reuse ;  /* 0x0000000b91917220 */ /* 0x080fe20000400000 */
[----:B------:R2:W-:Y:S01]  /*9790*/  @P4 STG.E desc[UR14][R26.64], R31 ;  /* 0x0000001f1a004986 */ /* 0x0005e2000c10190e */
[----:B0-----:R-:W-:Y:S01]  /*97a0*/  IADD3 R18, P4, R17, R22, RZ ;  /* 0x0000001611127210 */ /* 0x001fe20007f9e0ff */
[----:B------:R-:W-:Y:S01]  /*97b0*/  IMAD.X R29, R9, 0x1, R25, P1 ;  /* 0x00000001091d7824 */ /* 0x000fe200008e0619 */
[----:B------:R-:W-:Y:S01]  /*97c0*/  ISETP.GT.AND P1, PT, R15, 0x68, PT ;  /* 0x000000680f00780c */ /* 0x000fe20003f24270 */
[-C--:B------:R-:W-:Y:S01]  /*97d0*/  FMUL R33, R74, R11.reuse ;  /* 0x0000000b4a217220 */ /* 0x080fe20000400000 */
[----:B------:R-:W-:Y:S01]  /*97e0*/  ISETP.GT.AND P2, PT, R12, 0x8, P2 ;  /* 0x000000080c00780c */ /* 0x000fe20001744270 */
        /* <DEDUP_REMOVED lines=9> */
[-C--:B--2---:R-:W-:Y:S01]  /*9880*/  FMUL R31, R76, R11.reuse ;  /* 0x0000000b4c1f7220 */ /* 0x084fe20000400000 */
[----:B------:R-:W-:Y:S01]  /*9890*/  ISETP.GT.AND P5, PT, R12, RZ, P0 ;  /* 0x000000ff0c00720c */ /* 0x000fe200007a4270 */
[-C--:B------:R-:W-:Y:S01]  /*98a0*/  FMUL R149, R149, R11.reuse ;  /* 0x0000000b95957220 */ /* 0x080fe20000400000 */
[----:B------:R1:W-:Y:S01]  /*98b0*/  @P2 STG.E desc[UR14][R20.64], R75 ;  /* 0x0000004b14002986 */ /* 0x0003e2000c10190e */
[----:B------:R-:W-:Y:S01]  /*98c0*/  IMAD.X R23, R9, 0x1, R27, P6 ;  /* 0x0000000109177824 */ /* 0x000fe200030e061b */
[----:B------:R-:W-:Y:S01]  /*98d0*/  IADD3 R24, P2, R10, R28, RZ ;  /* 0x0000001c0a187210 */ /* 0x000fe20007f5e0ff */
[-C--:B------:R-:W-:Y:S01]  /*98e0*/  FMUL R151, R151, R11.reuse ;  /* 0x0000000b97977220 */ /* 0x080fe20000400000 */
[----:B------:R-:W-:Y:S01]  /*98f0*/  ISETP.GT.AND P1, PT, R12, 0x8, P1 ;  /* 0x000000080c00780c */ /* 0x000fe20000f24270 */
[----:B0-----:R-:W-:Y:S01]  /*9900*/  FMUL R33, R78, R11 ;  /* 0x0000000b4e217220 */ /* 0x001fe20000400000 */
[----:B------:R0:W-:Y:S01]  /*9910*/  @P4 STG.E desc[UR14][R22.64], R31 ;  /* 0x0000001f16004986 */ /* 0x0001e2000c10190e */
[----:B------:R-:W-:Y:S01]  /*9920*/  IADD3 R18, P4, R17, R26, RZ ;  /* 0x0000001a11127210 */ /* 0x000fe20007f9e0ff */
[----:B------:R-:W-:Y:S01]  /*9930*/  IMAD.X R25, R9, 0x1, R29, P2 ;  /* 0x0000000109197824 */ /* 0x000fe200010e061d */
[----:B------:R-:W-:-:S02]  /*9940*/  ISETP.GT.AND P2, PT, R15, 0x70, PT ;  /* 0x000000700f00780c */ /* 0x000fc40003f44270 */
[----:B------:R-:W-:Y:S01]  /*9950*/  ISETP.GT.AND P0, PT, R12, 0x8, P0 ;  /* 0x000000080c00780c */ /* 0x000fe20000704270 */
[----:B------:R-:W-:Y:S01]  /*9960*/  IMAD.X R19, R16, 0x1, R27, P4 ;  /* 0x0000000110137824 */ /* 0x000fe200020e061b */
[----:B------:R-:W-:Y:S01]  /*9970*/  @P5 STG.E desc[UR14][R24.64], R77 ;  /* 0x0000004d18005986 */ /* 0x000fe2000c10190e */
[----:B-1----:R-:W-:Y:S02]  /*9980*/  IADD3 R20, P5, R17, R28, RZ ;  /* 0x0000001c11147210 */ /* 0x002fe40007fbe0ff */
[----:B------:R-:W-:Y:S01]  /*9990*/  ISETP.GT.AND P4, PT, R12, RZ, P2 ;  /* 0x000000ff0c00720c */ /* 0x000fe20001784270 */
[----:B------:R1:W-:Y:S01]  /*99a0*/  @P1 STG.E desc[UR14][R18.64], R33 ;  /* 0x0000002112001986 */ /* 0x0003e2000c10190e */
[----:B------:R-:W-:Y:S01]  /*99b0*/  ISETP.GT.AND P1, PT, R15, 0x71, PT ;  /* 0x000000710f00780c */ /* 0x000fe20003f24270 */
[----:B------:R-:W-:Y:S01]  /*99c0*/  IMAD.X R21, R16, 0x1, R29, P5 ;  /* 0x0000000110157824 */ /* 0x000fe200028e061d */
[----:B------:R-:W-:Y:S01]  /*99d0*/  IADD3 R26, P6, R10, R22, RZ ;  /* 0x000000160a1a7210 */ /* 0x000fe20007fde0ff */
[----:B0-----:R-:W-:Y:S01]  /*99e0*/  FMUL R31, R80, R11 ;  /* 0x0000000b501f7220 */ /* 0x001fe20000400000 */
[----:B------:R-:W-:-:S02]  /*99f0*/  ISETP.GT.AND P5, PT, R12, RZ, P1 ;  /* 0x000000ff0c00720c */ /* 0x000fc40000fa4270 */
[----:B------:R0:W-:Y:S01]  /*9a00*/  @P0 STG.E desc[UR14][R20.64], R79 ;  /* 0x0000004f14000986 */ /* 0x0001e2000c10190e */
[----:B------:R-:W-:Y:S01]  /*9a10*/  IMAD.X R27, R9, 0x1, R23, P6 ;  /* 0x00000001091b7824 */ /* 0x000fe200030e0617 */
[----:B------:R-:W-:Y:S02]  /*9a20*/  IADD3 R28, P0, R10, R24, RZ ;  /* 0x000000180a1c7210 */ /* 0x000fe40007f1e0ff */
[----:B------:R-:W-:Y:S01]  /*9a30*/  ISETP.GT.AND P2, PT, R12, 0x8, P2 ;  /* 0x000000080c00780c */ /* 0x000fe20001744270 */
[----:B-1----:R-:W-:Y:S01]  /*9a40*/  FMUL R33, R82, R11 ;  /* 0x0000000b52217220 */ /* 0x002fe20000400000 */
[----:B------:R1:W-:Y:S01]  /*9a50*/  @P4 STG.E desc[UR14][R26.64], R31 ;  /* 0x0000001f1a004986 */ /* 0x0003e2000c10190e */
[----:B------:R-:W-:Y:S01]  /*9a60*/  IADD3 R18, P4, R17, R22, RZ ;  /* 0x0000001611127210 */ /* 0x000fe20007f9e0ff */
[----:B------:R-:W-:Y:S01]  /*9a70*/  IMAD.X R29, R9, 0x1, R25, P0 ;  /* 0x00000001091d7824 */ /* 0x000fe200000e0619 */
[----:B------:R-:W-:Y:S02]  /*9a80*/  ISETP.GT.AND P0, PT, R15, 0x78, PT ;  /* 0x000000780f00780c */ /* 0x000fe40003f04270 */
[----:B------:R-:W-:Y:S01]  /*9a90*/  ISETP.GT.AND P1, PT, R12, 0x8, P1 ;  /* 0x000000080c00780c */ /* 0x000fe20000f24270 */
[----:B------:R-:W-:Y:S01]  /*9aa0*/  IMAD.X R19, R16, 0x1, R23, P4 ;  /* 0x0000000110137824 */ /* 0x000fe200020e0617 */
[----:B------:R-:W-:Y:S01]  /*9ab0*/  @P5 STG.E desc[UR14][R28.64], R81 ;  /* 0x000000511c005986 */ /* 0x000fe2000c10190e */
[----:B0-----:R-:W-:-:S02]  /*9ac0*/  IADD3 R20, P5, R17, R24, RZ ;  /* 0x0000001811147210 */ /* 0x001fc40007fbe0ff */
[----:B------:R-:W-:Y:S01]  /*9ad0*/  ISETP.GT.AND P4, PT, R12, RZ, P0 ;  /* 0x000000ff0c00720c */ /* 0x000fe20000784270 */
[----:B------:R0:W-:Y:S01]  /*9ae0*/  @P2 STG.E desc[UR14][R18.64], R33 ;  /* 0x0000002112002986 */ /* 0x0001e2000c10190e */
[----:B------:R-:W-:Y:S01]  /*9af0*/  ISETP.GT.AND P2, PT, R15, 0x79, PT ;  /* 0x000000790f00780c */ /* 0x000fe20003f44270 */
[----:B------:R-:W-:Y:S01]  /*9b00*/  IMAD.X R21, R16, 0x1, R25, P5 ;  /* 0x0000000110157824 */ /* 0x000fe200028e0619 */
[----:B------:R-:W-:Y:S01]  /*9b10*/  IADD3 R22, P6, R10, R26, RZ ;  /* 0x0000001a0a167210 */ /* 0x000fe20007fde0ff */
[----:B-1----:R-:W-:Y:S01]  /*9b20*/  FMUL R31, R84, R11 ;  /* 0x0000000b541f7220 */ /* 0x002fe20000400000 */
[----:B------:R-:W-:Y:S02]  /*9b30*/  ISETP.GT.AND P5, PT, R12, RZ, P2 ;  /* 0x000000ff0c00720c */ /* 0x000fe400017a4270 */
[----:B------:R1:W-:Y:S01]  /*9b40*/  @P1 STG.E desc[UR14][R20.64], R83 ;  /* 0x0000005314001986 */ /* 0x0003e2000c10190e */
[----:B------:R-:W-:Y:S01]  /*9b50*/  IMAD.X R23, R9, 0x1, R27, P6 ;  /* 0x0000000109177824 */ /* 0x000fe200030e061b */
[----:B------:R-:W-:-:S02]  /*9b60*/  IADD3 R24, P1, R10, R28, RZ ;  /* 0x0000001c0a187210 */ /* 0x000fc40007f3e0ff */
[----:B------:R-:W-:Y:S01]  /*9b70*/  ISETP.GT.AND P0, PT, R12, 0x8, P0 ;  /* 0x000000080c00780c */ /* 0x000fe20000704270 */
[----:B0-----:R-:W-:Y:S01]  /*9b80*/  FMUL R33, R86, R11 ;  /* 0x0000000b56217220 */ /* 0x001fe20000400000 */
[----:B------:R0:W-:Y:S01]  /*9b90*/  @P4 STG.E desc[UR14][R22.64], R31 ;  /* 0x0000001f16004986 */ /* 0x0001e2000c10190e */
[----:B------:R-:W-:Y:S01]  /*9ba0*/  IADD3 R18, P4, R17, R26, RZ ;  /* 0x0000001a11127210 */ /* 0x000fe20007f9e0ff */
[----:B------:R-:W-:Y:S01]  /*9bb0*/  IMAD.X R25, R9, 0x1, R29, P1 ;  /* 0x0000000109197824 */ /* 0x000fe200008e061d */
[----:B------:R-:W-:Y:S02]  /*9bc0*/  ISETP.GT.AND P1, PT, R15, 0x80, PT ;  /* 0x000000800f00780c */ /* 0x000fe40003f24270 */
[----:B------:R-:W-:Y:S01]  /*9bd0*/  ISETP.GT.AND P2, PT, R12, 0x8, P2 ;  /* 0x000000080c00780c */ /* 0x000fe20001744270 */
[----:B------:R-:W-:Y:S01]  /*9be0*/  IMAD.X R19, R16, 0x1, R27, P4 ;  /* 0x0000000110137824 */ /* 0x000fe200020e061b */
[----:B------:R-:W-:Y:S01]  /*9bf0*/  @P5 STG.E desc[UR14][R24.64], R85 ;  /* 0x0000005518005986 */ /* 0x000fe2000c10190e */
[----:B-1----:R-:W-:-:S02]  /*9c00*/  IADD3 R20, P5, R17, R28, RZ ;  /* 0x0000001c11147210 */ /* 0x002fc40007fbe0ff */
[----:B------:R-:W-:Y:S01]  /*9c10*/  ISETP.GT.AND P4, PT, R12, RZ, P1 ;  /* 0x000000ff0c00720c */ /* 0x000fe20000f84270 */
[----:B------:R1:W-:Y:S01]  /*9c20*/  @P0 STG.E desc[UR14][R18.64], R33 ;  /* 0x0000002112000986 */ /* 0x0003e2000c10190e */
[----:B------:R-:W-:Y:S01]  /*9c30*/  ISETP.GT.AND P0, PT, R15, 0x81, PT ;  /* 0x000000810f00780c */ /* 0x000fe20003f04270 */
[----:B------:R-:W-:Y:S01]  /*9c40*/  IMAD.X R21, R16, 0x1, R29, P5 ;  /* 0x0000000110157824 */ /* 0x000fe200028e061d */
[----:B------:R-:W-:Y:S01]  /*9c50*/  IADD3 R26, P6, R10, R22, RZ ;  /* 0x000000160a1a7210 */ /* 0x000fe20007fde0ff */
[----:B0-----:R-:W-:Y:S01]  /*9c60*/  FMUL R31, R88, R11 ;  /* 0x0000000b581f7220 */ /* 0x001fe20000400000 */
[----:B------:R-:W-:Y:S02]  /*9c70*/  ISETP.GT.AND P5, PT, R12, RZ, P0 ;  /* 0x000000ff0c00720c */ /* 0x000fe400007a4270 */
[----:B------:R0:W-:Y:S01]  /*9c80*/  @P2 STG.E desc[UR14][R20.64], R87 ;  /* 0x0000005714002986 */ /* 0x0001e2000c10190e */
[----:B------:R-:W-:Y:S01]  /*9c90*/  IMAD.X R27, R9, 0x1, R23, P6 ;  /* 0x00000001091b7824 */ /* 0x000fe200030e0617 */
[----:B------:R-:W-:-:S02]  /*9ca0*/  IADD3 R28, P2, R10, R24, RZ ;  /* 0x000000180a1c7210 */ /* 0x000fc40007f5e0ff */
        /* <DEDUP_REMOVED lines=249> */
[----:B------:R-:W-:-:S02]  /*ac40*/  ISETP.GT.AND P4, PT, R12, RZ, P2 ;  /* 0x000000ff0c00720c */ /* 0x000fc40001784270 */
        /* <DEDUP_REMOVED lines=8> */
[----:B------:R-:W-:Y:S02]  /*acd0*/  ISETP.GT.AND P5, PT, R12, RZ, P1 ;  /* 0x000000ff0c00720c */ /* 0x000fe40000fa4270 */
[----:B------:R1:W-:Y:S01]  /*ace0*/  @P0 STG.E desc[UR14][R20.64], R139 ;  /* 0x0000008b14000986 */ /* 0x0003e2000c10190e */
[----:B------:R-:W-:Y:S01]  /*acf0*/  IADD3 R24, P0, R10, R28, RZ ;  /* 0x0000001c0a187210 */ /* 0x000fe20007f1e0ff */
[----:B0-----:R-:W-:-:S02]  /*ad00*/  FMUL R33, R142, R11 ;  /* 0x0000000b8e217220 */ /* 0x001fc40000400000 */
[----:B------:R0:W-:Y:S01]  /*ad10*/  @P4 STG.E desc[UR14][R22.64], R31 ;  /* 0x0000001f16004986 */ /* 0x0001e2000c10190e */
[----:B------:R-:W-:Y:S01]  /*ad20*/  IADD3 R18, P4, R17, R26, RZ ;  /* 0x0000001a11127210 */ /* 0x000fe20007f9e0ff */
[----:B------:R-:W-:Y:S01]  /*ad30*/  IMAD.X R25, R9, 0x1, R29, P0 ;  /* 0x0000000109197824 */ /* 0x000fe200000e061d */
[----:B------:R-:W-:Y:S02]  /*ad40*/  ISETP.GT.AND P0, PT, R15, 0xf0, PT ;  /* 0x000000f00f00780c */ /* 0x000fe40003f04270 */
        /* <DEDUP_REMOVED lines=13> */
[----:B------:R-:W-:Y:S02]  /*ae20*/  ISETP.GT.AND P6, PT, R12, 0x8, P0 ;  /* 0x000000080c00780c */ /* 0x000fe400007c4270 */
[----:B------:R-:W-:Y:S01]  /*ae30*/  IADD3 R28, P0, R10, R24, RZ ;  /* 0x000000180a1c7210 */ /* 0x000fe20007f1e0ff */
[----:B-1----:R-:W-:Y:S01]  /*ae40*/  FMUL R33, R146, R11 ;  /* 0x0000000b92217220 */ /* 0x002fe20000400000 */
[----:B------:R1:W-:Y:S01]  /*ae50*/  @P4 STG.E desc[UR14][R26.64], R31 ;  /* 0x0000001f1a004986 */ /* 0x0003e2000c10190e */
[----:B------:R-:W-:Y:S02]  /*ae60*/  IADD3 R18, P1, R17, R22, RZ ;  /* 0x0000001611127210 */ /* 0x000fe40007f3e0ff */
[----:B------:R-:W-:Y:S01]  /*ae70*/  IMAD.X R29, R9, 0x1, R25, P0 ;  /* 0x00000001091d7824 */ /* 0x000fe200000e0619 */
[----:B------:R-:W-:-:S02]  /*ae80*/  ISETP.GT.AND P0, PT, R15, 0xf8, PT ;  /* 0x000000f80f00780c */ /* 0x000fc40003f04270 */
[C---:B0-----:R-:W-:Y:S01]  /*ae90*/  IADD3 R20, P4, R17.reuse, R24, RZ ;  /* 0x0000001811147210 */ /* 0x041fe20007f9e0ff */
[----:B------:R-:W-:Y:S01]  /*aea0*/  IMAD.X R19, R16, 0x1, R23, P1 ;  /* 0x0000000110137824 */ /* 0x000fe200008e0617 */
[----:B------:R-:W-:Y:S01]  /*aeb0*/  @P5 STG.E desc[UR14][R28.64], R145 ;  /* 0x000000911c005986 */ /* 0x000fe2000c10190e */
[-C--:B------:R-:W-:Y:S02]  /*aec0*/  IADD3 R22, P5, R10, R26.reuse, RZ ;  /* 0x0000001a0a167210 */ /* 0x080fe40007fbe0ff */
[----:B------:R-:W-:Y:S01]  /*aed0*/  IMAD.X R21, R16, 0x1, R25, P4 ;  /* 0x0000000110157824 */ /* 0x000fe200020e0619 */
[----:B-1----:R-:W-:Y:S01]  /*aee0*/  IADD3 R26, P4, R17, R26, RZ ;  /* 0x0000001a111a7210 */ /* 0x002fe20007f9e0ff */
[----:B------:R0:W-:Y:S01]  /*aef0*/  @P6 STG.E desc[UR14][R18.64], R33 ;  /* 0x0000002112006986 */ /* 0x0001e2000c10190e */
[----:B------:R-:W-:Y:S01]  /*af00*/  ISETP.GT.AND P1, PT, R15, 0xf9, PT ;  /* 0x000000f90f00780c */ /* 0x000fe20003f24270 */
[--C-:B------:R-:W-:Y:S01]  /*af10*/  IMAD.X R23, R9, 0x1, R27.reuse, P5 ;  /* 0x0000000109177824 */ /* 0x100fe200028e061b */
[----:B------:R-:W-:Y:S01]  /*af20*/  ISETP.GT.AND P2, PT, R12, 0x8, P2 ;  /* 0x000000080c00780c */ /* 0x000fe20001744270 */
[----:B------:R-:W-:Y:S01]  /*af30*/  IMAD.X R27, R16, 0x1, R27, P4 ;  /* 0x00000001101b7824 */ /* 0x000fe200020e061b */
[----:B------:R-:W-:Y:S01]  /*af40*/  ISETP.GT.AND P6, PT, R12, RZ, P0 ;  /* 0x000000ff0c00720c */ /* 0x000fe200007c4270 */
[----:B------:R-:W-:Y:S01]  /*af50*/  FMUL R15, R150, R11 ;  /* 0x0000000b960f7220 */ /* 0x000fe20000400000 */
[----:B------:R-:W-:-:S02]  /*af60*/  IADD3 R24, P5, R10, R28, RZ ;  /* 0x0000001c0a187210 */ /* 0x000fc40007fbe0ff */
[C---:B------:R-:W-:Y:S02]  /*af70*/  ISETP.GT.AND P4, PT, R12.reuse, RZ, P1 ;  /* 0x000000ff0c00720c */ /* 0x040fe40000f84270 */
[C---:B------:R-:W-:Y:S01]  /*af80*/  ISETP.GT.AND P0, PT, R12.reuse, 0x8, P0 ;  /* 0x000000080c00780c */ /* 0x040fe20000704270 */
[--C-:B------:R-:W-:Y:S01]  /*af90*/  IMAD.X R25, R9, 0x1, R29.reuse, P5 ;  /* 0x0000000109197824 */ /* 0x100fe200028e061d */
[----:B------:R-:W-:Y:S01]  /*afa0*/  ISETP.GT.AND P1, PT, R12, 0x8, P1 ;  /* 0x000000080c00780c */ /* 0x000fe20000f24270 */
[----:B------:R-:W-:Y:S01]  /*afb0*/  FMUL R9, R148, R11 ;  /* 0x0000000b94097220 */ /* 0x000fe20000400000 */
[----:B0-----:R-:W-:Y:S01]  /*afc0*/  IADD3 R18, P5, R17, R28, RZ ;  /* 0x0000001c11127210 */ /* 0x001fe20007fbe0ff */
[----:B------:R0:W-:Y:S04]  /*afd0*/  @P2 STG.E desc[UR14][R20.64], R147 ;  /* 0x0000009314002986 */ /* 0x0001e8000c10190e */
[----:B------:R-:W-:Y:S01]  /*afe0*/  IMAD.X R19, R16, 0x1, R29, P5 ;  /* 0x0000000110137824 */ /* 0x000fe200028e061d */
[----:B------:R0:W-:Y:S04]  /*aff0*/  @P6 STG.E desc[UR14][R22.64], R9 ;  /* 0x0000000916006986 */ /* 0x0001e8000c10190e */
[----:B------:R0:W-:Y:S04]  /*b000*/  @P4 STG.E desc[UR14][R24.64], R149 ;  /* 0x0000009518004986 */ /* 0x0001e8000c10190e */
[----:B------:R0:W-:Y:S04]  /*b010*/  @P0 STG.E desc[UR14][R26.64], R15 ;  /* 0x0000000f1a000986 */ /* 0x0001e8000c10190e */
[----:B------:R0:W-:Y:S02]  /*b020*/  @P1 STG.E desc[UR14][R18.64], R151 ;  /* 0x0000009712001986 */ /* 0x0001e4000c10190e */
.L_x_277:
[----:B------:R-:W-:Y:S05]  /*b030*/  BSYNC B0 ;  /* 0x0000000000007941 */ /* 0x000fea0003800000 */
.L_x_25:
[----:B------:R-:W-:Y:S01]  /*b040*/  ULDC UR8, c[0x0][0xc] ;  /* 0x0000030000087ab9 */ /* 0x000fe20000000800 */
[----:B------:R-:W-:Y:S01]  /*b050*/  ULDC UR9, c[0x0][0x10] ;  /* 0x0000040000097ab9 */ /* 0x000fe20000000800 */
[----:B0-----:R-:W0:Y:S01]  /*b060*/  LDC R9, c[0x0][0x14] ;  /* 0x00000500ff097b82 */ /* 0x001e220000000800 */
[----:B------:R-:W-:Y:S01]  /*b070*/  UIMAD.WIDE.U32 UR8, UR8, UR9, URZ ;  /* 0x00000009080872a5 */ /* 0x000fe2000f8e003f */
[----:B------:R-:W-:Y:S01]  /*b080*/  PRMT R12, RZ, 0x7610, R12 ;  /* 0x00007610ff0c7816 */ /* 0x000fe2000000000c */
[----:B------:R-:W-:-:S04]  /*b090*/  IMAD.MOV.U32 R10, RZ, RZ, -0x1 ;  /* 0xffffffffff0a7424 */ /* 0x000fc800078e00ff */
[----:B0-----:R-:W-:-:S04]  /*b0a0*/  IMAD.WIDE.U32 R2, R9, UR8, R2 ;  /* 0x0000000809027c25 */ /* 0x001fc8000f8e0002 */
[----:B------:R-:W-:Y:S01]  /*b0b0*/  IMAD R9, R9, UR9, RZ ;  /* 0x0000000909097c24 */ /* 0x000fe2000f8e02ff */
[----:B------:R-:W-:Y:S02]  /*b0c0*/  ULDC.64 UR8, c[0x0][0x750] ;  /* 0x0001d40000087ab9 */ /* 0x000fe40000000a00 */
[----:B------:R-:W-:Y:S01]  /*b0d0*/  ISETP.GE.U32.AND P0, PT, R2, UR8, PT ;  /* 0x0000000802007c0c */ /* 0x000fe2000bf06070 */
[----:B------:R-:W-:Y:S02]  /*b0e0*/  IMAD.IADD R3, R3, 0x1, R9 ;  /* 0x0000000103037824 */ /* 0x000fe400078e0209 */
[----:B------:R-:W-:-:S03]  /*b0f0*/  IMAD.MOV.U32 R9, RZ, RZ, -0x1 ;  /* 0xffffffffff097424 */ /* 0x000fc600078e00ff */
[----:B------:R-:W-:-:S13]  /*b100*/  ISETP.GE.U32.AND.EX P0, PT, R3, UR9, PT, P0 ;  /* 0x0000000903007c0c */ /* 0x000fda000bf06100 */
[----:B------:R-:W-:Y:S05]  /*b110*/  @P0 BRA `(.L_x_278) ;  /* 0x0000000400640947 */ /* 0x000fea0003800000 */
[----:B------:R-:W0:Y:S01]  /*b120*/  S2R R12, SR_CTAID.X ;  /* 0x00000000000c7919 */ /* 0x000e220000002500 */
[----:B----4-:R-:W4:Y:S01]  /*b130*/  LDC.64 R20, c[0x0][0x728] ;  /* 0x0001ca00ff147b82 */ /* 0x010f220000000a00 */
[----:B------:R-:W-:Y:S01]  /*b140*/  ULDC UR7, c[0x0][0x150] ;  /* 0x0000540000077ab9 */ /* 0x000fe20000000800 */
[----:B------:R-:W-:Y:S01]  /*b150*/  IMAD.MOV.U32 R18, RZ, RZ, R2 ;  /* 0x000000ffff127224 */ /* 0x000fe200078e0002 */
[----:B--2---:R-:W2:Y:S01]  /*b160*/  S2R R26, SR_CTAID.Y ;  /* 0x00000000001a7919 */ /* 0x004ea20000002600 */
[----:B------:R-:W-:-:S04]  /*b170*/  IMAD.MOV.U32 R19, RZ, RZ, R3 ;  /* 0x000000ffff137224 */ /* 0x000fc800078e0003 */
[----:B------:R-:W1:Y:S08]  /*b180*/  LDC R27, c[0x0][0x144] ;  /* 0x00005100ff1b7b82 */ /* 0x000e700000000800 */
[----:B------:R-:W1:Y:S08]  /*b190*/  LDC R10, c[0x0][0x730] ;  /* 0x0001cc00ff0a7b82 */ /* 0x000e700000000800 */
[----:B------:R-:W1:Y:S01]  /*b1a0*/  LDC.64 R24, c[0x0][0x720] ;  /* 0x0001c800ff187b82 */ /* 0x000e620000000a00 */
[----:B----4-:R-:W-:-:S04]  /*b1b0*/  ISETP.NE.U32.AND P0, PT, R20, RZ, PT ;  /* 0x000000ff1400720c */ /* 0x010fc80003f05070 */
[----:B------:R-:W-:Y:S02]  /*b1c0*/  ISETP.NE.AND.EX P0, PT, R21, RZ, PT, P0 ;  /* 0x000000ff1500720c */ /* 0x000fe40003f05300 */
[----:B0-----:R-:W-:-:S05]  /*b1d0*/  I2FP.F32.U32 R9, R12 ;  /* 0x0000000c00097245 */ /* 0x001fca0000201000 */
[----:B------:R-:W-:-:S04]  /*b1e0*/  FMUL R9, R9, UR7 ;  /* 0x0000000709097c20 */ /* 0x000fc80008400000 */
[----:B------:R0:W4:Y:S02]  /*b1f0*/  F2I.U32.TRUNC.NTZ R22, R9 ;  /* 0x0000000900167305 */ /* 0x000124000020f000 */
[----:B--2---:R-:W-:Y:S05]  /*b200*/  @!P0 BRA `(.L_x_279) ;  /* 0x0000000000288947 */ /* 0x004fea0003800000 */
[----:B0-----:R-:W0:Y:S02]  /*b210*/  LDC R9, c[0x0][0x734] ;  /* 0x0001cd00ff097b82 */ /* 0x001e240000000800 */
        /* <DEDUP_REMOVED lines=9> */
.L_x_279:
[-CC-:B-1----:R-:W-:Y:S01]  /*b2b0*/  SHF.R.U64 R20, R18, R10.reuse, R19.reuse ;  /* 0x0000000a12147219 */ /* 0x182fe20000001213 */
[----:B------:R-:W1:Y:S01]  /*b2c0*/  LDC.64 R30, c[0x0][0x740] ;  /* 0x0001d000ff1e7b82 */ /* 0x000e620000000a00 */
[----:B0-----:R-:W-:Y:S01]  /*b2d0*/  SHF.R.U32.HI R9, RZ, R10, R19 ;  /* 0x0000000aff097219 */ /* 0x001fe20000011613 */
[----:B----4-:R-:W-:Y:S01]  /*b2e0*/  IMAD.MOV R22, RZ, RZ, -R22 ;  /* 0x000000ffff167224 */ /* 0x010fe200078e0a16 */
[----:B------:R-:W-:Y:S01]  /*b2f0*/  IADD3 R17, P0, RZ, -R20, RZ ;  /* 0x80000014ff117210 */ /* 0x000fe20007f1e0ff */
[----:B------:R-:W-:Y:S02]  /*b300*/  ULDC UR7, c[0x0][0x154] ;  /* 0x0000550000077ab9 */ /* 0x000fe40000000800 */
[----:B------:R-:W-:Y:S02]  /*b310*/  IMAD R27, R27, R22, R12 ;  /* 0x000000161b1b7224 */ /* 0x000fe400078e020c */
[----:B------:R-:W0:Y:S01]  /*b320*/  LDC R16, c[0x0][0x718] ;  /* 0x0001c600ff107b82 */ /* 0x000e220000000800 */
[----:B------:R-:W-:-:S02]  /*b330*/  IMAD.X R9, RZ, RZ, ~R9, P0 ;  /* 0x000000ffff097224 */ /* 0x000fc400000e0e09 */
[----:B------:R-:W-:-:S04]  /*b340*/  IMAD.WIDE.U32 R14, R17, R24, R2 ;  /* 0x00000018110e7225 */ /* 0x000fc800078e0002 */
[----:B------:R-:W-:Y:S01]  /*b350*/  IMAD R10, R9, R24, RZ ;  /* 0x00000018090a7224 */ /* 0x000fe200078e02ff */
[----:B------:R-:W2:Y:S03]  /*b360*/  LDC R18, c[0x0][0x708] ;  /* 0x0001c200ff127b82 */ /* 0x000ea60000000800 */
[----:B------:R-:W-:Y:S01]  /*b370*/  IMAD R9, R17, R25, R10 ;  /* 0x0000001911097224 */ /* 0x000fe200078e020a */
[----:B------:R-:W-:Y:S01]  /*b380*/  I2FP.F32.U32 R10, R26 ;  /* 0x0000001a000a7245 */ /* 0x000fe20000201000 */
[----:B------:R-:W-:Y:S02]  /*b390*/  IMAD.MOV.U32 R17, RZ, RZ, 0x1 ;  /* 0x00000001ff117424 */ /* 0x000fe400078e00ff */
[----:B------:R-:W-:Y:S01]  /*b3a0*/  IMAD.IADD R9, R15, 0x1, R9 ;  /* 0x000000010f097824 */ /* 0x000fe200078e0209 */
[----:B------:R-:W4:Y:S01]  /*b3b0*/  LDC R28, c[0x0][0x758] ;  /* 0x0001d600ff1c7b82 */ /* 0x000f220000000800 */
[----:B-1----:R-:W-:Y:S01]  /*b3c0*/  ISETP.NE.U32.AND P0, PT, R30, RZ, PT ;  /* 0x000000ff1e00720c */ /* 0x002fe20003f05070 */
[----:B------:R-:W-:-:S03]  /*b3d0*/  IMAD.MOV.U32 R15, RZ, RZ, -0x1 ;  /* 0xffffffffff0f7424 */ /* 0x000fc600078e00ff */
[----:B------:R-:W-:-:S03]  /*b3e0*/  ISETP.NE.AND.EX P0, PT, R31, RZ, PT, P0 ;  /* 0x000000ff1f00720c */ /* 0x000fc60003f05300 */
[----:B------:R-:W1:Y:S01]  /*b3f0*/  LDC R25, c[0x0][0x148] ;  /* 0x00005200ff197b82 */ /* 0x000e620000000800 */
[-CC-:B0-----:R-:W-:Y:S02]  /*b400*/  SHF.R.U64 R12, R14, R16.reuse, R9.reuse ;  /* 0x000000100e0c7219 */ /* 0x181fe40000001209 */
[----:B------:R-:W-:Y:S01]  /*b410*/  SHF.R.U32.HI R9, RZ, R16, R9 ;  /* 0x00000010ff097219 */ /* 0x000fe20000011609 */
[----:B------:R-:W-:-:S04]  /*b420*/  FMUL R16, R10, UR7 ;  /* 0x000000070a107c20 */ /* 0x000fc80008400000 */
[----:B------:R-:W0:Y:S01]  /*b430*/  LDC R24, c[0x0][0x700] ;  /* 0x0001c000ff187b82 */ /* 0x000e220000000800 */
[----:B------:R0:W0:Y:S01]  /*b440*/  F2I.U32.TRUNC.NTZ R22, R16 ;  /* 0x0000001000167305 */ /* 0x000022000020f000 */
[-CC-:B--2---:R-:W-:Y:S02]  /*b450*/  SHF.R.U64 R10, R12, R18.reuse, R9.reuse ;  /* 0x000000120c0a7219 */ /* 0x184fe40000001209 */
[----:B------:R-:W-:-:S04]  /*b460*/  SHF.R.U32.HI R9, RZ, R18, R9 ;  /* 0x00000012ff097219 */ /* 0x000fc80000011609 */
[----:B---3--:R-:W2:Y:S01]  /*b470*/  LDC R32, c[0x0][0x748] ;  /* 0x0001d200ff207b82 */ /* 0x008ea20000000800 */
[-C--:B----4-:R-:W-:Y:S02]  /*b480*/  SHF.L.U32 R14, R15, R28.reuse, RZ ;  /* 0x0000001c0f0e7219 */ /* 0x090fe400000006ff */
[-CC-:B------:R-:W-:Y:S02]  /*b490*/  SHF.R.U64 R23, R10, R28.reuse, R9.reuse ;  /* 0x0000001c0a177219 */ /* 0x180fe40000001209 */
[----:B------:R-:W-:Y:S02]  /*b4a0*/  SHF.R.U32.HI R15, RZ, R28, R9 ;  /* 0x0000001cff0f7219 */ /* 0x000fe40000011609 */
[----:B------:R-:W-:Y:S01]  /*b4b0*/  LOP3.LUT R29, RZ, R14, RZ, 0x33, !PT ;  /* 0x0000000eff1d7212 */ /* 0x000fe200078e33ff */
[----:B------:R-:W3:Y:S01]  /*b4c0*/  LDC R33, c[0x0][0x738] ;  /* 0x0001ce00ff217b82 */ /* 0x000ee20000000800 */
[----:B------:R-:W-:Y:S01]  /*b4d0*/  SHF.L.U32 R28, R17, R28, RZ ;  /* 0x0000001c111c7219 */ /* 0x000fe200000006ff */
[----:B------:R-:W-:-:S06]  /*b4e0*/  IMAD.MOV.U32 R14, RZ, RZ, R23 ;  /* 0x000000ffff0e7224 */ /* 0x000fcc00078e0017 */
[----:B------:R-:W4:Y:S01]  /*b4f0*/  LDC R34, c[0x0][0x710] ;  /* 0x0001c400ff227b82 */ /* 0x000f220000000800 */
[----:B------:R-:W-:Y:S05]  /*b500*/  @!P0 BRA `(.L_x_280) ;  /* 0x0000000000288947 */ /* 0x000fea0003800000 */
[----:B------:R-:W1:Y:S02]  /*b510*/  LDC R14, c[0x0][0x74c] ;  /* 0x0001d300ff0e7b82 */ /* 0x000e640000000800 */
[----:B-1----:R-:W-:-:S05]  /*b520*/  IADD3 R9, P0, R23, R14, RZ ;  /* 0x0000000e17097210 */ /* 0x002fca0007f1e0ff */
[----:B------:R-:W-:-:S04]  /*b530*/  IMAD.X R21, RZ, RZ, R15, P0 ;  /* 0x000000ffff157224 */ /* 0x000fc800000e060f */
[----:B------:R-:W-:-:S04]  /*b540*/  IMAD.WIDE.U32 R14, R21, R30, RZ ;  /* 0x0000001e150e7225 */ /* 0x000fc800078e00ff */
[----:B0-----:R-:W-:-:S04]  /*b550*/  IMAD.WIDE.U32 R16, P0, R9, R31, R14 ;  /* 0x0000001f09107225 */ /* 0x001fc8000780000e */
[----:B------:R-:W-:-:S04]  /*b560*/  IMAD.WIDE.U32 R14, R9, R30, RZ ;  /* 0x0000001e090e7225 */ /* 0x000fc800078e00ff */
[----:B------:R-:W-:Y:S01]  /*b570*/  IMAD.X R19, RZ, RZ, RZ, P0 ;  /* 0x000000ffff137224 */ /* 0x000fe200000e06ff */
[----:B------:R-:W-:Y:S01]  /*b580*/  IADD3 RZ, P0, R15, R16, RZ ;  /* 0x000000100fff7210 */ /* 0x000fe20007f1e0ff */
[----:B------:R-:W-:-:S04]  /*b590*/  IMAD.MOV.U32 R18, RZ, RZ, R17 ;  /* 0x000000ffff127224 */ /* 0x000fc800078e0011 */
[----:B------:R-:W-:-:S08]  /*b5a0*/  IMAD.WIDE.U32.X R14, R21, R31, R18, P0 ;  /* 0x0000001f150e7225 */ /* 0x000fd000000e0412 */
.L_x_280:
[----:B--2---:R-:W-:Y:S01]  /*b5b0*/  SHF.R.U64 R9, R14, R32, R15 ;  /* 0x000000200e097219 */ /* 0x004fe2000000120f */
[----:B0-----:R-:W-:Y:S01]  /*b5c0*/  VIADD R15, R24, 0xffffffff ;  /* 0xffffffff180f7836 */ /* 0x001fe20000000000 */
[----:B------:R-:W-:Y:S01]  /*b5d0*/  LOP3.LUT R14, R10, R29, RZ, 0xc0, !PT ;  /* 0x0000001d0a0e7212 */ /* 0x000fe200078ec0ff */
[----:B------:R-:W-:Y:S02]  /*b5e0*/  IMAD.MOV R22, RZ, RZ, -R22 ;  /* 0x000000ffff167224 */ /* 0x000fe400078e0a16 */
[----:B------:R-:W-:Y:S01]  /*b5f0*/  IMAD.MOV R10, RZ, RZ, -R9 ;  /* 0x000000ffff0a7224 */ /* 0x000fe200078e0a09 */
[----:B------:R-:W-:Y:S01]  /*b600*/  LOP3.LUT R12, R12, R15, RZ, 0xc0, !PT ;  /* 0x0000000f0c0c7212 */ /* 0x000fe200078ec0ff */
[----:B------:R-:W-:Y:S02]  /*b610*/  IMAD R14, R28, R9, R14 ;  /* 0x000000091c0e7224 */ /* 0x000fe400078e020e */
[----:B-1----:R-:W-:Y:S02]  /*b620*/  @P3 IMAD R27, R25, R22, R26 ;  /* 0x00000016191b3224 */ /* 0x002fe400078e021a */
[----:B---3--:R-:W-:-:S02]  /*b630*/  IMAD R9, R10, R33, R23 ;  /* 0x000000210a097224 */ /* 0x008fc400078e0217 */
[----:B------:R-:W-:Y:S02]  /*b640*/  IMAD.MOV.U32 R10, RZ, RZ, 0x1 ;  /* 0x00000001ff0a7424 */ /* 0x000fe400078e00ff */
[----:B----4-:R-:W-:Y:S02]  /*b650*/  IMAD R14, R14, R34, R27 ;  /* 0x000000220e0e7224 */ /* 0x010fe400078e021b */
[--C-:B------:R-:W-:Y:S01]  /*b660*/  IMAD R9, R9, R24, R12.reuse ;  /* 0x0000001809097224 */ /* 0x100fe200078e020c */
[----:B------:R-:W-:-:S04]  /*b670*/  PRMT R12, R10, 0x7610, R12 ;  /* 0x000076100a0c7816 */ /* 0x000fc8000000000c */
[----:B------:R-:W-:Y:S02]  /*b680*/  SEL R10, R9, R14, !P3 ;  /* 0x0000000e090a7207 */ /* 0x000fe40005800000 */
[----:B------:R-:W-:Y:S01]  /*b690*/  SEL R14, R14, R9, !P3 ;  /* 0x000000090e0e7207 */ /* 0x000fe20005800000 */
[----:B------:R-:W-:-:S07]  /*b6a0*/  IMAD.MOV.U32 R9, RZ, RZ, R20 ;  /* 0x000000ffff097224 */ /* 0x000fce00078e0014 */
.L_x_278:
[----:B------:R-:W-:-:S13]  /*b6b0*/  LOP3.LUT P0, RZ, R12, 0xff, RZ, 0xc0, !PT ;  /* 0x000000ff0cff7812 */ /* 0x000fda000780c0ff */
[----:B------:R-:W-:Y:S05]  /*b6c0*/  @P0 BRA `(.L_x_281) ;  /* 0xffffff5800d00947 */ /* 0x000fea000383ffff */
[----:B------:R-:W-:Y:S05]  /*b6d0*/  EXIT ;  /* 0x000000000000794d */ /* 0x000fea0003800000 */
.L_x_7:
[----:B0-----:R-:W-:Y:S01]  /*b6e0*/  ULDC.64 UR4, c[0x0][0x750] ;  /* 0x0001d40000047ab9 */ /* 0x001fe20000000a00 */
        /* <DEDUP_REMOVED lines=25> */
.L_x_283:
[----:B------:R-:W0:Y:S01]  /*b880*/  LDC.64 R28, c[0x0][0x740] ;  /* 0x0001d000ff1c7b82 */ /* 0x000e220000000a00 */
[-CC-:B------:R-:W-:Y:S01]  /*b890*/  SHF.R.U64 R10, R18, R8.reuse, R19.reuse ;  /* 0x00000008120a7219 */ /* 0x180fe20000001213 */
[----:B------:R-:W-:Y:S01]  /*b8a0*/  IMAD.MOV.U32 R27, RZ, RZ, 0x1 ;  /* 0x00000001ff1b7424 */ /* 0x000fe200078e00ff */
        /* <DEDUP_REMOVED lines=10> */
[----:B0-----:R-:W-:Y:S01]  /*b950*/  ISETP.NE.U32.AND P0, PT, R28, RZ, PT ;  /* 0x000000ff1c00720c */ /* 0x001fe20003f05070 */
[----:B------:R-:W-:-:S03]  /*b960*/  IMAD.MOV.U32 R7, RZ, RZ, -0x1 ;  /* 0xffffffffff077424 */ /* 0x000fc600078e00ff */
[----:B------:R-:W-:Y:S02]  /*b970*/  ISETP.NE.AND.EX P0, PT, R29, RZ, PT, P0 ;  /* 0x000000ff1d00720c */ /* 0x000fe40003f05300 */
[----:B------:R-:W0:Y:S01]  /*b980*/  LDC R23, c[0x0][0x700] ;  /* 0x0001c000ff177b82 */ /* 0x000e220000000800 */
[-CC-:B-1----:R-:W-:Y:S02]  /*b990*/  SHF.R.U64 R8, R6, R14.reuse, R5.reuse ;  /* 0x0000000e06087219 */ /* 0x182fe40000001205 */
[----:B------:R-:W-:-:S05]  /*b9a0*/  SHF.R.U32.HI R5, RZ, R14, R5 ;  /* 0x0000000eff057219 */ /* 0x000fca0000011605 */
[----:B------:R-:W1:Y:S01]  /*b9b0*/  LDC R24, c[0x0][0x748] ;  /* 0x0001d200ff187b82 */ /* 0x000e620000000800 */
[-CC-:B--2---:R-:W-:Y:S02]  /*b9c0*/  SHF.R.U64 R14, R8, R16.reuse, R5.reuse ;  /* 0x00000010080e7219 */ /* 0x184fe40000001205 */
[----:B------:R-:W-:-:S05]  /*b9d0*/  SHF.R.U32.HI R5, RZ, R16, R5 ;  /* 0x00000010ff057219 */ /* 0x000fca0000011605 */
[----:B------:R-:W2:Y:S01]  /*b9e0*/  LDC R25, c[0x0][0x738] ;  /* 0x0001ce00ff197b82 */ /* 0x000ea20000000800 */
[-C--:B---3--:R-:W-:Y:S02]  /*b9f0*/  SHF.L.U32 R6, R7, R26.reuse, RZ ;  /* 0x0000001a07067219 */ /* 0x088fe400000006ff */
[--C-:B------:R-:W-:Y:S02]  /*ba00*/  SHF.R.U64 R20, R14, R26, R5.reuse ;  /* 0x0000001a0e147219 */ /* 0x100fe40000001205 */
[----:B------:R-:W-:Y:S02]  /*ba10*/  LOP3.LUT R31, RZ, R6, RZ, 0x33, !PT ;  /* 0x00000006ff1f7212 */ /* 0x000fe400078e33ff */
[----:B------:R-:W-:Y:S01]  /*ba20*/  SHF.R.U32.HI R7, RZ, R26, R5 ;  /* 0x0000001aff077219 */ /* 0x000fe20000011605 */
[----:B------:R-:W3:Y:S01]  /*ba30*/  LDC R30, c[0x0][0x710] ;  /* 0x0001c400ff1e7b82 */ /* 0x000ee20000000800 */
[----:B------:R-:W-:Y:S01]  /*ba40*/  IMAD.MOV.U32 R6, RZ, RZ, R20 ;  /* 0x000000ffff067224 */ /* 0x000fe200078e0014 */
[----:B------:R-:W-:Y:S06]  /*ba50*/  @!P0 BRA `(.L_x_284) ;  /* 0x0000000000288947 */ /* 0x000fec0003800000 */
        /* <DEDUP_REMOVED lines=10> */
.L_x_284:
[----:B-1----:R-:W-:Y:S01]  /*bb00*/  SHF.R.U64 R6, R6, R24, R7 ;  /* 0x0000001806067219 */ /* 0x002fe20000001207 */
[----:B0-----:R-:W-:Y:S01]  /*bb10*/  VIADD R13, R23, 0xffffffff ;  /* 0xffffffff170d7836 */ /* 0x001fe20000000000 */
[----:B------:R-:W-:Y:S01]  /*bb20*/  SHF.L.U32 R27, R27, R26, RZ ;  /* 0x0000001a1b1b7219 */ /* 0x000fe200000006ff */
[----:B------:R-:W-:Y:S01]  /*bb30*/  @P3 IMAD R11, R15, R22, R12 ;  /* 0x000000160f0b3224 */ /* 0x000fe200078e020c */
[----:B------:R-:W-:Y:S01]  /*bb40*/  LOP3.LUT R5, R14, R31, RZ, 0xc0, !PT ;  /* 0x0000001f0e057212 */ /* 0x000fe200078ec0ff */
[----:B------:R-:W-:Y:S01]  /*bb50*/  IMAD.MOV R7, RZ, RZ, -R6 ;  /* 0x000000ffff077224 */ /* 0x000fe200078e0a06 */
[----:B------:R-:W-:Y:S01]  /*bb60*/  LOP3.LUT R8, R8, R13, RZ, 0xc0, !PT ;  /* 0x0000000d08087212 */ /* 0x000fe200078ec0ff */
[----:B------:R-:W-:Y:S02]  /*bb70*/  IMAD.MOV.U32 R16, RZ, RZ, R10 ;  /* 0x000000ffff107224 */ /* 0x000fe400078e000a */
[----:B------:R-:W-:Y:S02]  /*bb80*/  IMAD R6, R27, R6, R5 ;  /* 0x000000061b067224 */ /* 0x000fe400078e0205 */
[----:B--2---:R-:W-:-:S02]  /*bb90*/  IMAD R5, R7, R25, R20 ;  /* 0x0000001907057224 */ /* 0x004fc400078e0214 */
[----:B---3--:R-:W-:Y:S02]  /*bba0*/  IMAD R7, R6, R30, R11 ;  /* 0x0000001e06077224 */ /* 0x008fe400078e020b */
[----:B------:R-:W-:Y:S02]  /*bbb0*/  IMAD.MOV.U32 R6, RZ, RZ, 0x1 ;  /* 0x00000001ff067424 */ /* 0x000fe400078e00ff */
[----:B------:R-:W-:-:S03]  /*bbc0*/  IMAD R8, R5, R23, R8 ;  /* 0x0000001705087224 */ /* 0x000fc600078e0208 */
[----:B------:R-:W-:Y:S02]  /*bbd0*/  PRMT R5, R6, 0x7610, R5 ;  /* 0x0000761006057816 */ /* 0x000fe40000000005 */
[----:B------:R-:W-:Y:S02]  /*bbe0*/  SEL R6, R8, R7, !P3 ;  /* 0x0000000708067207 */ /* 0x000fe40005800000 */
[----:B------:R-:W-:-:S07]  /*bbf0*/  SEL R7, R7, R8, !P3 ;  /* 0x0000000807077207 */ /* 0x000fce0005800000 */
.L_x_282:
[----:B------:R-:W-:-:S08]  /*bc00*/  NOP ;  /* 0x0000000000007918 */ /* 0x000fd00000000000 */
[----:B------:R-:W0:-:S00]  /*bc10*/  USETMAXREG.DEALLOC.CTAPOOL 0x28 ;  /* 0x00000028000079c8 */ /* 0x000e0000080e0500 */
[----:B0-----:R-:W-:-:S13]  /*bc20*/  ISETP.NE.AND P0, PT, R9, RZ, PT ;  /* 0x000000ff0900720c */ /* 0x001fda0003f05270 */
[----:B------:R-:W-:Y:S05]  /*bc30*/  @P0 EXIT ;  /* 0x000000000000094d */ /* 0x000fea0003800000 */
[----:B------:R-:W-:Y:S01]  /*bc40*/  LOP3.LUT P0, RZ, R5, 0xff, RZ, 0xc0, !PT ;  /* 0x000000ff05ff7812 */ /* 0x000fe2000780c0ff */
[----:B------:R-:W-:Y:S02]  /*bc50*/  IMAD.MOV.U32 R5, RZ, RZ, 0x1 ;  /* 0x00000001ff057424 */ /* 0x000fe400078e00ff */
[----:B------:R-:W-:-:S10]  /*bc60*/  IMAD.MOV.U32 R17, RZ, RZ, RZ ;  /* 0x000000ffff117224 */ /* 0x000fd400078e00ff */
[----:B------:R-:W-:Y:S05]  /*bc70*/  @!P0 BRA `(.L_x_285) ;  /* 0x0000000c00708947 */ /* 0x000fea0003800000 */
[----:B------:R-:W0:Y:S01]  /*bc80*/  LDC R5, c[0x0][0x28c] ;  /* 0x0000a300ff057b82 */ /* 0x000e220000000800 */
[----:B------:R-:W1:Y:S01]  /*bc90*/  S2R R12, SR_CgaCtaId ;  /* 0x00000000000c7919 */ /* 0x000e620000008800 */
[----:B------:R-:W-:Y:S01]  /*bca0*/  ULDC UR5, c[0x0][0x758] ;  /* 0x0001d60000057ab9 */ /* 0x000fe20000000800 */
[----:B------:R-:W-:Y:S01]  /*bcb0*/  UMOV UR7, 0xffffffff ;  /* 0xffffffff00077882 */ /* 0x000fe20000000000 */
[----:B------:R-:W-:Y:S01]  /*bcc0*/  ULDC UR6, c[0x0][0xc] ;  /* 0x0000030000067ab9 */ /* 0x000fe20000000800 */
[----:B------:R-:W-:Y:S01]  /*bcd0*/  USHF.L.U32 UR9, UR7, UR5, URZ ;  /* 0x0000000507097299 */ /* 0x000fe2000800063f */
[----:B------:R-:W-:Y:S01]  /*bce0*/  BSSY B0, `(.L_x_285) ;  /* 0x00000d5000007945 */ /* 0x000fe20003800000 */
[----:B------:R-:W-:Y:S01]  /*bcf0*/  UMOV UR8, 0x1 ;  /* 0x0000000100087882 */ /* 0x000fe20000000000 */
[----:B------:R-:W-:Y:S01]  /*bd00*/  ULDC UR7, c[0x0][0x10] ;  /* 0x0000040000077ab9 */ /* 0x000fe20000000800 */
[----:B------:R-:W-:Y:S01]  /*bd10*/  USHF.L.U32 UR5, UR8, UR5, URZ ;  /* 0x0000000508057299 */ /* 0x000fe2000800063f */
[----:B------:R-:W-:Y:S01]  /*bd20*/  IMAD.MOV.U32 R14, RZ, RZ, 0x1 ;  /* 0x00000001ff0e7424 */ /* 0x000fe200078e00ff */
[----:B------:R-:W-:Y:S01]  /*bd30*/  UIMAD.WIDE.U32 UR6, UR6, UR7, URZ ;  /* 0x00000007060672a5 */ /* 0x000fe2000f8e003f */
[----:B------:R-:W-:Y:S01]  /*bd40*/  LOP3.LUT R15, R4, 0x2, RZ, 0xfc, !PT ;  /* 0x00000002040f7812 */ /* 0x000fe200078efcff */
[----:B------:R-:W-:Y:S01]  /*bd50*/  ULDC UR8, c[0x0][0x14] ;  /* 0x0000050000087ab9 */ /* 0x000fe20000000800 */
[----:B------:R-:W-:Y:S01]  /*bd60*/  IMAD.MOV.U32 R17, RZ, RZ, RZ ;  /* 0x000000ffff117224 */ /* 0x000fe200078e00ff */
[----:B------:R-:W-:-:S02]  /*bd70*/  UIMAD.WIDE.U32 UR30, UR6, UR8, URZ ;  /* 0x00000008061e72a5 */ /* 0x000fc4000f8e003f */
[----:B------:R-:W-:Y:S01]  /*bd80*/  UIMAD UR13, UR7, UR8, URZ ;  /* 0x00000008070d72a4 */ /* 0x000fe2000f8e023f */
[----:B------:R-:W-:Y:S01]  /*bd90*/  ULDC UR4, c[0x0][0x700] ;  /* 0x0001c00000047ab9 */ /* 0x000fe20000000800 */
[----:B------:R-:W-:Y:S02]  /*bda0*/  ULOP3.LUT UR21, URZ, UR9, URZ, 0x33, !UPT ;  /* 0x000000093f157292 */ /* 0x000fe4000f8e333f */
[----:B------:R-:W-:Y:S01]  /*bdb0*/  UIADD3 UR4, UR4, -0x1, URZ ;  /* 0xffffffff04047890 */ /* 0x000fe2000fffe03f */
[----:B0-----:R-:W-:Y:S01]  /*bdc0*/  VIADD R5, R5, 0x3f ;  /* 0x0000003f05057836 */ /* 0x001fe20000000000 */
[----:B------:R-:W-:Y:S01]  /*bdd0*/  UIADD3 UR13, UR31, UR13, URZ ;  /* 0x0000000d1f0d7290 */ /* 0x000fe2000fffe03f */
[----:B------:R-:W-:-:S03]  /*bde0*/  ULDC.64 UR32, c[0x0][0x198] ;  /* 0x0000660000207ab9 */ /* 0x000fc60000000a00 */
[----:B------:R-:W-:-:S04]  /*bdf0*/  SHF.R.S32.HI R8, RZ, 0x1f, R5 ;  /* 0x0000001fff087819 */ /* 0x000fc80000011405 */
[----:B------:R-:W-:Y:S01]  /*be00*/  LEA.HI R8, R8, R5, RZ, 0x6 ;  /* 0x0000000508087211 */ /* 0x000fe200078f30ff */
[C---:B-1----:R-:W-:Y:S02]  /*be10*/  IMAD.SHL.U32 R11, R12.reuse, 0x80, RZ ;  /* 0x000000800c0b7824 */ /* 0x042fe400078e00ff */
[----:B------:R-:W-:Y:S01]  /*be20*/  IMAD.SHL.U32 R12, R12, 0x2000, RZ ;  /* 0x000020000c0c7824 */ /* 0x000fe200078e00ff */
[----:B------:R-:W-:Y:S01]  /*be30*/  SHF.R.S32.HI R10, RZ, 0x6, R8 ;  /* 0x00000006ff0a7819 */ /* 0x000fe20000011408 */
[----:B------:R-:W-:Y:S01]  /*be40*/  IMAD.MOV.U32 R5, RZ, RZ, 0x1 ;  /* 0x00000001ff057424 */ /* 0x000fe200078e00ff */
[----:B------:R-:W-:Y:S02]  /*be50*/  LOP3.LUT R11, R11, 0x80, RZ, 0xc0, !PT ;  /* 0x000000800b0b7812 */ /* 0x000fe400078ec0ff */
[----:B------:R-:W-:Y:S01]  /*be60*/  LOP3.LUT R12, R12, 0x2000, RZ, 0xc0, !PT ;  /* 0x000020000c0c7812 */ /* 0x000fe200078ec0ff */
[----:B------:R-:W-:-:S07]  /*be70*/  VIADD R13, R10, 0x1 ;  /* 0x000000010a0d7836 */ /* 0x000fce0000000000 */
.L_x_296:
[----:B------:R-:W-:-:S03]  /*be80*/  UMOV UR6, 0xffffffff ;  /* 0xffffffff00067882 */ /* 0x000fc60000000000 */
[----:B------:R-:W-:Y:S05]  /*be90*/  BRA.DIV UR6, `(.L_x_286) ;  /* 0x0000000e06e47947 */ /* 0x000fea000b800000 */
[----:B------:R-:W-:-:S13]  /*bea0*/  ELECT P0, URZ, PT ;  /* 0x00000000003f782f */ /* 0x000fda0003800000 */
.L_x_308:
[----:B------:R-:W0:Y:S01]  /*beb0*/  LDC R8, c[0x0][0x28c] ;  /* 0x0000a300ff087b82 */ /* 0x000e220000000800 */
[----:B------:R-:W-:Y:S01]  /*bec0*/  BSSY B1, `(.L_x_287) ;  /* 0x0000045000017945 */ /* 0x000fe20003800000 */
[----:B0-----:R-:W-:-:S13]  /*bed0*/  ISETP.LT.OR P0, PT, R8, 0x1, !P0 ;  /* 0x000000010800780c */ /* 0x001fda0004701670 */
[----:B------:R-:W-:Y:S05]  /*bee0*/  @P0 BRA `(.L_x_288) ;  /* 0x0000000400080947 */ /* 0x000fea0003800000 */
[----:B------:R-:W-:Y:S01]  /*bef0*/  IMAD.SHL.U32 R19, R7, 0x80, RZ ;  /* 0x0000008007137824 */ /* 0x000fe200078e00ff */
[----:B------:R-:W-:Y:S01]  /*bf00*/  CS2R R24, SRZ ;  /* 0x0000000000187805 */ /* 0x000fe2000001ff00 */
[----:B------:R-:W-:Y:S02]  /*bf10*/  IMAD R20, R6, 0x100, R11 ;  /* 0x0000010006147824 */ /* 0x000fe400078e020b */
[----:B------:R-:W-:Y:S02]  /*bf20*/  IMAD.MOV.U32 R23, RZ, RZ, RZ ;  /* 0x000000ffff177224 */ /* 0x000fe400078e00ff */
[----:B------:R-:W-:Y:S02]  /*bf30*/  IMAD.MOV.U32 R6, RZ, RZ, R13 ;  /* 0x000000ffff067224 */ /* 0x000fe400078e000d */
[----:B------:R-:W-:Y:S02]  /*bf40*/  IMAD.MOV.U32 R7, RZ, RZ, R5 ;  /* 0x000000ffff077224 */ /* 0x000fe400078e0005 */
[----:B------:R-:W-:-:S07]  /*bf50*/  IMAD.MOV.U32 R9, RZ, RZ, R17 ;  /* 0x000000ffff097224 */ /* 0x000fce00078e0011 */
.L_x_291:
[----:B------:R-:W0:Y:S01]  /*bf60*/  S2R R21, SR_CgaCtaId ;  /* 0x0000000000157919 */ /* 0x000e220000008800 */
[----:B------:R-:W-:Y:S02]  /*bf70*/  MOV R8, 0x400 ;  /* 0x0000040000087802 */ /* 0x000fe40000000f00 */
[----:B------:R-:W-:-:S13]  /*bf80*/  LOP3.LUT P1, RZ, R0, 0x7f, RZ, 0xc0, !PT ;  /* 0x0000007f00ff7812 */ /* 0x000fda000782c0ff */
[----:B------:R-:W1:Y:S01]  /*bf90*/  @!P1 LDC R18, c[0x0][0x640] ;  /* 0x00019000ff129b82 */ /* 0x000e620000000800 */
[----:B0-----:R-:W-:Y:S02]  /*bfa0*/  LEA R22, R21, R8, 0x18 ;  /* 0x0000000815167211 */ /* 0x001fe400078ec0ff */
[----:B------:R-:W-:-:S03]  /*bfb0*/  SHF.L.U32 R8, R7, 0x1f, RZ ;  /* 0x0000001f07087819 */ /* 0x000fc600000006ff */
[----:B------:R-:W-:-:S04]  /*bfc0*/  IMAD R21, R9, 0x8, R22 ;  /* 0x0000000809157824 */ /* 0x000fc800078e0216 */
[----:B------:R-:W0:Y:S02]  /*bfd0*/  SYNCS.PHASECHK.TRANS64.TRYWAIT P0, [R21+URZ+0x28], R8 ;  /* 0x00002808150075a7 */ /* 0x000e24000800017f */
[----:B01----:R-:W-:Y:S05]  /*bfe0*/  @!P0 BRA `(.L_x_289) ;  /* 0x0000000c00b08947 */ /* 0x003fea0003800000 */
.L_x_309:
[----:B0-----:R-:W-:Y:S01]  /*bff0*/  PRMT R8, R15, 0x9910, RZ ;  /* 0x000099100f087816 */ /* 0x001fe200000000ff */
[----:B------:R0:W-:Y:S03]  /*c000*/  @!P1 SYNCS.ARRIVE.TRANS64 RZ, [R21+URZ], R18 ;  /* 0x0000001215ff99a7 */ /* 0x0001e6000800003f */
[----:B------:R-:W-:-:S13]  /*c010*/  ISETP.NE.AND P0, PT, R8, 0x2, PT ;  /* 0x000000020800780c */ /* 0x000fda0003f05270 */
[----:B0-----:R-:W-:Y:S05]  /*c020*/  @P0 BRA `(.L_x_290) ;  /* 0x0000000000040947 */ /* 0x001fea0003800000 */
[----:B------:R-:W-:Y:S01]  /*c030*/  BPT.TRAP 0x1 ;  /* 0x000000040000795c */ /* 0x000fe20000300000 */
.L_x_290:
[----:B------:R-:W-:Y:S01]  /*c040*/  IMAD R8, R9, 0x4000, R12 ;  /* 0x0000400009087824 */ /* 0x000fe200078e020c */
[----:B------:R-:W-:Y:S01]  /*c050*/  R2UR UR25, R21 ;  /* 0x00000000151972ca */ /* 0x000fe200000e0000 */
[--C-:B------:R-:W-:Y:S01]  /*c060*/  IMAD R18, R9, 0x2000, R22.reuse ;  /* 0x0000200009127824 */ /* 0x100fe200078e0216 */
[----:B------:R-:W-:Y:S01]  /*c070*/  R2UR UR28, R16 ;  /* 0x00000000101c72ca */ /* 0x000fe200000e0000 */
[--C-:B------:R-:W-:Y:S01]  /*c080*/  IMAD R8, R8, 0x2, R22.reuse ;  /* 0x0000000208087824 */ /* 0x100fe200078e0216 */
[----:B------:R-:W-:Y:S01]  /*c090*/  R2UR UR27, R19 ;  /* 0x00000000131b72ca */ /* 0x000fe200000e0000 */
[----:B------:R-:W-:Y:S01]  /*c0a0*/  IMAD R22, R9, 0x400, R22 ;  /* 0x0000040009167824 */ /* 0x000fe200078e0216 */
[----:B------:R-:W-:Y:S01]  /*c0b0*/  R2UR UR24, R18 ;  /* 0x00000000121872ca */ /* 0x000fe200000e0000 */
[----:B------:R-:W-:Y:S01]  /*c0c0*/  VIADD R6, R6, 0xffffffff ;  /* 0xffffffff06067836 */ /* 0x000fe20000000000 */
[----:B------:R-:W-:Y:S01]  /*c0d0*/  R2UR UR8, R8 ;  /* 0x00000000080872ca */ /* 0x000fe200000e0000 */
[----:B------:R-:W-:Y:S01]  /*c0e0*/  UIADD3 UR6, UP0, UR32, 0xf0, URZ ;  /* 0x000000f020067890 */ /* 0x000fe2000ff1e03f */
[----:B------:R-:W-:Y:S01]  /*c0f0*/  R2UR UR16, R22 ;  /* 0x00000000161072ca */ /* 0x000fe200000e0000 */
[----:B------:R-:W-:Y:S01]  /*c100*/  UIADD3 UR14, UP1, UR32, 0x1f0, URZ ;  /* 0x000001f0200e7890 */ /* 0x000fe2000ff3e03f */
[----:B------:R-:W-:Y:S01]  /*c110*/  R2UR UR26, R24 ;  /* 0x00000000181a72ca */ /* 0x000fe200000e0000 */
[----:B------:R-:W-:Y:S01]  /*c120*/  UIADD3 UR34, UP2, UR32, 0x2f0, URZ ;  /* 0x000002f020227890 */ /* 0x000fe2000ff5e03f */
[----:B------:R-:W-:Y:S01]  /*c130*/  R2UR UR19, R25 ;  /* 0x00000000191372ca */ /* 0x000fe200000e0000 */
[----:B------:R-:W-:Y:S01]  /*c140*/  UIADD3.X UR7, URZ, UR33, URZ, UP0, !UPT ;  /* 0x000000213f077290 */ /* 0x000fe200087fe43f */
[----:B------:R-:W-:Y:S01]  /*c150*/  R2UR UR10, R23 ;  /* 0x00000000170a72ca */ /* 0x000fe200000e0000 */
[----:B------:R-:W-:Y:S01]  /*c160*/  UIADD3.X UR15, URZ, UR33, URZ, UP1, !UPT ;  /* 0x000000213f0f7290 */ /* 0x000fe20008ffe43f */
[----:B------:R-:W-:Y:S01]  /*c170*/  R2UR UR11, R20 ;  /* 0x00000000140b72ca */ /* 0x000fe200000e0000 */
[----:B------:R-:W-:Y:S01]  /*c180*/  UIADD3 UR24, UR24, 0x100, URZ ;  /* 0x0000010018187890 */ /* 0x000fe2000fffe03f */
[----:B------:R-:W-:Y:S01]  /*c190*/  ISETP.GT.AND P1, PT, R6, 0x1, PT ;  /* 0x000000010600780c */ /* 0x000fe20003f24270 */
[----:B------:R-:W-:Y:S01]  /*c1a0*/  VIADD R9, R9, 0x1 ;  /* 0x0000000109097836 */ /* 0x000fe20000000000 */
[----:B------:R-:W-:Y:S01]  /*c1b0*/  UIADD3.X UR35, URZ, UR33, URZ, UP2, !UPT ;  /* 0x000000213f237290 */ /* 0x000fe200097fe43f */
[----:B------:R-:W-:Y:S01]  /*c1c0*/  VIADD R25, R25, 0x1 ;  /* 0x0000000119197836 */ /* 0x000fe20000000000 */
[----:B------:R-:W-:Y:S01]  /*c1d0*/  UIADD3 UR16, UR16, 0x32100, URZ ;  /* 0x0003210010107890 */ /* 0x000fe2000fffe03f */
[----:B------:R-:W-:Y:S01]  /*c1e0*/  VIADD R24, R24, 0x20 ;  /* 0x0000002018187836 */ /* 0x000fe20000000000 */
[----:B------:R-:W-:Y:S01]  /*c1f0*/  UIADD3 UR8, UR8, 0xa100, URZ ;  /* 0x0000a10008087890 */ /* 0x000fe2000fffe03f */
[----:B------:R-:W-:Y:S01]  /*c200*/  ISETP.NE.AND P0, PT, R9, 0x5, PT ;  /* 0x000000050900780c */ /* 0x000fe20003f05270 */
[----:B------:R-:W-:Y:S01]  /*c210*/  UMOV UR22, 0x0 ;  /* 0x0000000000167882 */ /* 0x000fe20000000000 */
[----:B------:R-:W-:Y:S01]  /*c220*/  UMOV UR23, 0x10000000 ;  /* 0x1000000000177882 */ /* 0x000fe20000000000 */
[----:B------:R-:W-:Y:S01]  /*c230*/  UMOV UR17, UR25 ;  /* 0x0000001900117c82 */ /* 0x000fe20008000000 */
[----:B------:R-:W-:Y:S01]  /*c240*/  UMOV UR20, UR28 ;  /* 0x0000001c00147c82 */ /* 0x000fe20008000000 */
[----:B------:R-:W-:Y:S01]  /*c250*/  UMOV UR18, UR27 ;  /* 0x0000001b00127c82 */ /* 0x000fe20008000000 */
[----:B------:R0:W-:Y:S01]  /*c260*/  UTMALDG.3D [UR24], [UR6], desc[UR22] ;  /* 0x00001618060075b4 */ /* 0x0001e20008011000 */
[----:B------:R-:W-:Y:S01]  /*c270*/  UMOV UR29, 0x30000 ;  /* 0x00030000001d7882 */ /* 0x000fe20000000000 */
[----:B------:R-:W-:Y:S01]  /*c280*/  UMOV UR9, UR25 ;  /* 0x0000001900097c82 */ /* 0x000fe20008000000 */
[----:B------:R-:W-:Y:S01]  /*c290*/  UMOV UR12, UR28 ;  /* 0x0000001c000c7c82 */ /* 0x000fe20008000000 */
[----:B------:R-:W-:Y:S01]  /*c2a0*/  SEL R8, RZ, 0x1, P0 ;  /* 0x00000001ff087807 */ /* 0x000fe20000000000 */
[----:B------:R-:W-:Y:S01]  /*c2b0*/  VIADD R23, R23, 0x40 ;  /* 0x0000004017177836 */ /* 0x000fe20000000000 */
[----:B------:R-:W-:Y:S01]  /*c2c0*/  SEL R9, R9, RZ, P0 ;  /* 0x000000ff09097207 */ /* 0x000fe20000000000 */
[----:B------:R0:W-:Y:S01]  /*c2d0*/  UTMALDG.3D [UR16], [UR14], desc[UR22] ;  /* 0x000016100e0075b4 */ /* 0x0001e20008011000 */
[----:B------:R-:W-:Y:S01]  /*c2e0*/  LOP3.LUT R7, R7, R8, RZ, 0x3c, !PT ;  /* 0x0000000807077212 */ /* 0x000fe200078e3cff */
[----:B------:R0:W-:Y:S02]  /*c2f0*/  UTMALDG.3D.MULTICAST [UR8], [UR34], UR29, desc[UR22] ;  /* 0x00001608220073b4 */ /* 0x0001e4000801181d */
[----:B0-----:R-:W-:Y:S05]  /*c300*/  @P1 BRA `(.L_x_291) ;  /* 0xfffffffc00141947 */ /* 0x001fea000383ffff */
.L_x_288:
[----:B------:R-:W-:Y:S05]  /*c310*/  BSYNC B1 ;  /* 0x0000000000017941 */ /* 0x000fea0003800000 */
.L_x_287:
[----:B------:R-:W-:Y:S01]  /*c320*/  LOP3.LUT P1, RZ, R14, 0xff, RZ, 0xc0, !PT ;  /* 0x000000ff0eff7812 */ /* 0x000fe2000782c0ff */
[C---:B------:R-:W-:Y:S01]  /*c330*/  IMAD.IADD R17, R10.reuse, 0x1, R17 ;  /* 0x000000010a117824 */ /* 0x040fe200078e0211 */
[----:B------:R-:W-:Y:S01]  /*c340*/  ULDC.64 UR6, c[0x0][0x750] ;  /* 0x0001d40000067ab9 */ /* 0x000fe20000000a00 */
[C---:B------:R-:W-:Y:S01]  /*c350*/  ISETP.GE.U32.AND P2, PT, R10.reuse, 0x5, PT ;  /* 0x000000050a00780c */ /* 0x040fe20003f46070 */
[----:B------:R-:W-:Y:S01]  /*c360*/  BSSY B1, `(.L_x_292) ;  /* 0x000006a000017945 */ /* 0x000fe20003800000 */
[----:B------:R-:W-:Y:S01]  /*c370*/  IMAD.MOV.U32 R16, RZ, RZ, -0x1 ;  /* 0xffffffffff107424 */ /* 0x000fe200078e00ff */
[----:B------:R-:W-:Y:S02]  /*c380*/  ISETP.GT.U32.AND P0, PT, R17, 0x4, PT ;  /* 0x000000041100780c */ /* 0x000fe40003f04070 */
[----:B------:R-:W-:Y:S02]  /*c390*/  PRMT R14, RZ, 0x7610, R14 ;  /* 0x00007610ff0e7816 */ /* 0x000fe4000000000e */
[----:B------:R-:W-:-:S03]  /*c3a0*/  ISETP.LT.U32.AND P0, PT, R10, 0x5, P0 ;  /* 0x000000050a00780c */ /* 0x000fc60000701070 */
[----:B------:R-:W0:Y:S01]  /*c3b0*/  @P1 S2R R7, SR_CgaCtaId ;  /* 0x0000000000071919 */ /* 0x000e220000008800 */
[----:B------:R-:W-:-:S04]  /*c3c0*/  @P1 MOV R6, 0x400 ;  /* 0x0000040000061802 */ /* 0x000fc80000000f00 */
[----:B0-----:R-:W-:Y:S01]  /*c3d0*/  @P1 LEA R8, R7, R6, 0x18 ;  /* 0x0000000607081211 */ /* 0x001fe200078ec0ff */
[----:B------:R-:W-:Y:S01]  /*c3e0*/  IMAD.WIDE.U32 R6, R17, -0x33333333, RZ ;  /* 0xcccccccd11067825 */ /* 0x000fe200078e00ff */
[----:B------:R-:W-:Y:S02]  /*c3f0*/  SEL R6, RZ, 0x1, !P0 ;  /* 0x00000001ff067807 */ /* 0x000fe40004000000 */
[----:B------:R0:W-:Y:S01]  /*c400*/  @P1 SYNCS.ARRIVE.TRANS64.A1T0 RZ, [R8+URZ+0x68], RZ ;  /* 0x000068ff08ff19a7 */ /* 0x0001e2000810003f */
[----:B------:R-:W-:Y:S02]  /*c410*/  IADD3 R2, P1, R2, UR30, RZ ;  /* 0x0000001e02027c10 */ /* 0x000fe4000ff3e0ff */
[----:B------:R-:W-:Y:S01]  /*c420*/  LOP3.LUT R5, R5, R6, RZ, 0x3c, !PT ;  /* 0x0000000605057212 */ /* 0x000fe200078e3cff */
[----:B------:R-:W-:Y:S01]  /*c430*/  IMAD.MOV.U32 R6, RZ, RZ, -0x1 ;  /* 0xffffffffff067424 */ /* 0x000fe200078e00ff */
[----:B------:R-:W-:Y:S02]  /*c440*/  IADD3.X R3, R3, UR13, RZ, P1, !PT ;  /* 0x0000000d03037c10 */ /* 0x000fe40008ffe4ff */
[----:B------:R-:W-:-:S02]  /*c450*/  ISETP.GE.U32.AND P0, PT, R2, UR6, PT ;  /* 0x0000000602007c0c */ /* 0x000fc4000bf06070 */
[----:B0-----:R-:W-:Y:S01]  /*c460*/  SHF.R.U32.HI R8, RZ, 0x2, R7 ;  /* 0x00000002ff087819 */ /* 0x001fe20000011607 */
[----:B------:R-:W-:Y:S01]  /*c470*/  IMAD.MOV.U32 R7, RZ, RZ, -0x1 ;  /* 0xffffffffff077424 */ /* 0x000fe200078e00ff */
[----:B------:R-:W-:Y:S02]  /*c480*/  ISETP.GE.U32.AND.EX P0, PT, R3, UR7, PT, P0 ;  /* 0x0000000703007c0c */ /* 0x000fe4000bf06100 */
[--C-:B------:R-:W-:Y:S01]  /*c490*/  @P2 LOP3.LUT R5, R5, 0x1, R8.reuse, 0x78, !PT ;  /* 0x0000000105052812 */ /* 0x100fe200078e7808 */
[----:B------:R-:W-:Y:S01]  /*c4a0*/  IMAD R17, R8, -0x5, R17 ;  /* 0xfffffffb08117824 */ /* 0x000fe200078e0211 */
[----:B------:R-:W-:-:S09]  /*c4b0*/  PRMT R8, RZ, 0x7610, R8 ;  /* 0x00007610ff087816 */ /* 0x000fd20000000008 */
[----:B------:R-:W-:Y:S05]  /*c4c0*/  @P0 BRA `(.L_x_293) ;  /* 0x00000004004c0947 */ /* 0x000fea0003800000 */
[----:B------:R-:W0:Y:S01]  /*c4d0*/  S2R R18, SR_CTAID.X ;  /* 0x0000000000127919 */ /* 0x000e220000002500 */
[----:B------:R-:W-:Y:S01]  /*c4e0*/  ULDC.64 UR6, c[0x0][0x728] ;  /* 0x0001ca0000067ab9 */ /* 0x000fe20000000a00 */
[----:B------:R-:W-:Y:S01]  /*c4f0*/  ULDC UR9, c[0x0][0x730] ;  /* 0x0001cc0000097ab9 */ /* 0x000fe20000000800 */
[----:B------:R-:W-:Y:S01]  /*c500*/  ISETP.NE.U32.AND P0, PT, RZ, UR6, PT ;  /* 0x00000006ff007c0c */ /* 0x000fe2000bf05070 */
[----:B------:R-:W1:Y:S01]  /*c510*/  S2R R19, SR_CTAID.Y ;  /* 0x0000000000137919 */ /* 0x000e620000002600 */
[----:B------:R-:W-:Y:S01]  /*c520*/  ULDC UR10, c[0x0][0x150] ;  /* 0x00005400000a7ab9 */ /* 0x000fe20000000800 */
[----:B------:R-:W-:Y:S01]  /*c530*/  IMAD.MOV.U32 R6, RZ, RZ, R2 ;  /* 0x000000ffff067224 */ /* 0x000fe200078e0002 */
[----:B------:R-:W-:Y:S01]  /*c540*/  ISETP.NE.AND.EX P0, PT, RZ, UR7, PT, P0 ;  /* 0x00000007ff007c0c */ /* 0x000fe2000bf05300 */
[----:B------:R-:W-:Y:S01]  /*c550*/  IMAD.MOV.U32 R7, RZ, RZ, R3 ;  /* 0x000000ffff077224 */ /* 0x000fe200078e0003 */
[----:B0-----:R-:W-:-:S11]  /*c560*/  I2FP.F32.U32 R20, R18 ;  /* 0x0000001200147245 */ /* 0x001fd60000201000 */
[----:B------:R-:W-:Y:S05]  /*c570*/  @!P0 BRA `(.L_x_294) ;  /* 0x0000000000288947 */ /* 0x000fea0003800000 */
[----:B------:R-:W-:Y:S02]  /*c580*/  ULDC UR8, c[0x0][0x734] ;  /* 0x0001cd0000087ab9 */ /* 0x000fe40000000800 */
[----:B------:R-:W-:-:S05]  /*c590*/  IADD3 R7, P0, R2, UR8, RZ ;  /* 0x0000000802077c10 */ /* 0x000fca000ff1e0ff */
[----:B------:R-:W-:-:S04]  /*c5a0*/  IMAD.X R21, RZ, RZ, R3, P0 ;  /* 0x000000ffff157224 */ /* 0x000fc800000e0603 */
[----:B------:R-:W-:-:S04]  /*c5b0*/  IMAD.WIDE.U32 R8, R21, UR6, RZ ;  /* 0x0000000615087c25 */ /* 0x000fc8000f8e00ff */
[----:B------:R-:W-:-:S04]  /*c5c0*/  IMAD.WIDE.U32 R8, P0, R7, UR7, R8 ;  /* 0x0000000707087c25 */ /* 0x000fc8000f800008 */
[----:B------:R-:W-:-:S04]  /*c5d0*/  IMAD.WIDE.U32 R6, R7, UR6, RZ ;  /* 0x0000000607067c25 */ /* 0x000fc8000f8e00ff */
[----:B------:R-:W-:Y:S01]  /*c5e0*/  IMAD.MOV.U32 R6, RZ, RZ, R9 ;  /* 0x000000ffff067224 */ /* 0x000fe200078e0009 */
[----:B------:R-:W-:Y:S01]  /*c5f0*/  IADD3 RZ, P1, R7, R8, RZ ;  /* 0x0000000807ff7210 */ /* 0x000fe20007f3e0ff */
[----:B------:R-:W-:-:S04]  /*c600*/  IMAD.X R7, RZ, RZ, RZ, P0 ;  /* 0x000000ffff077224 */ /* 0x000fc800000e06ff */
[----:B------:R-:W-:-:S08]  /*c610*/  IMAD.WIDE.U32.X R6, R21, UR7, R6, P1 ;  /* 0x0000000715067c25 */ /* 0x000fd000088e0406 */
.L_x_294:
[--C-:B------:R-:W-:Y:S01]  /*c620*/  SHF.R.U64 R16, R6, UR9, R7.reuse ;  /* 0x0000000906107c19 */ /* 0x100fe20008001207 */
[----:B------:R-:W-:Y:S01]  /*c630*/  FMUL R20, R20, UR10 ;  /* 0x0000000a14147c20 */ /* 0x000fe20008400000 */
[----:B------:R-:W0:Y:S01]  /*c640*/  LDC R21, c[0x0][0x144] ;  /* 0x00005100ff157b82 */ /* 0x000e220000000800 */
[----:B-1----:R-:W-:Y:S01]  /*c650*/  I2FP.F32.U32 R8, R19 ;  /* 0x0000001300087245 */ /* 0x002fe20000201000 */
[----:B------:R-:W-:Y:S01]  /*c660*/  ULDC UR8, c[0x0][0x154] ;  /* 0x0000550000087ab9 */ /* 0x000fe20000000800 */
[----:B------:R-:W-:Y:S01]  /*c670*/  SHF.R.U32.HI R6, RZ, UR9, R7 ;  /* 0x00000009ff067c19 */ /* 0x000fe20008011607 */
[----:B------:R-:W-:Y:S01]  /*c680*/  ULDC.64 UR6, c[0x0][0x720] ;  /* 0x0001c80000067ab9 */ /* 0x000fe20000000a00 */
[----:B------:R-:W-:Y:S01]  /*c690*/  IADD3 R7, P0, RZ, -R16, RZ ;  /* 0x80000010ff077210 */ /* 0x000fe20007f1e0ff */
[----:B------:R-:W1:Y:S01]  /*c6a0*/  F2I.U32.TRUNC.NTZ R20, R20 ;  /* 0x0000001400147305 */ /* 0x000e62000020f000 */
[----:B------:R-:W-:Y:S01]  /*c6b0*/  FMUL R8, R8, UR8 ;  /* 0x0000000808087c20 */ /* 0x000fe20008400000 */
[----:B------:R-:W2:Y:S01]  /*c6c0*/  LDC R22, c[0x0][0x148] ;  /* 0x00005200ff167b82 */ /* 0x000ea20000000800 */
[----:B------:R-:W-:Y:S01]  /*c6d0*/  ULDC.64 UR8, c[0x0][0x740] ;  /* 0x0001d00000087ab9 */ /* 0x000fe20000000a00 */
[----:B------:R-:W-:Y:S01]  /*c6e0*/  IMAD.X R6, RZ, RZ, ~R6, P0 ;  /* 0x000000ffff067224 */ /* 0x000fe200000e0e06 */
[----:B------:R-:W-:-:S03]  /*c6f0*/  ISETP.NE.U32.AND P0, PT, RZ, UR8, PT ;  /* 0x00000008ff007c0c */ /* 0x000fc6000bf05070 */
[----:B------:R-:W-:Y:S01]  /*c700*/  IMAD R6, R6, UR6, RZ ;  /* 0x0000000606067c24 */ /* 0x000fe2000f8e02ff */
[----:B------:R-:W3:Y:S01]  /*c710*/  F2I.U32.TRUNC.NTZ R8, R8 ;  /* 0x0000000800087305 */ /* 0x000ee2000020f000 */
[----:B------:R-:W-:Y:S02]  /*c720*/  ISETP.NE.AND.EX P0, PT, RZ, UR9, PT, P0 ;  /* 0x00000009ff007c0c */ /* 0x000fe4000bf05300 */
[C---:B------:R-:W-:Y:S02]  /*c730*/  IMAD R9, R7.reuse, UR7, R6 ;  /* 0x0000000707097c24 */ /* 0x040fe4000f8e0206 */
[----:B------:R-:W-:Y:S01]  /*c740*/  IMAD.WIDE.U32 R6, R7, UR6, R2 ;  /* 0x0000000607067c25 */ /* 0x000fe2000f8e0002 */
[----:B------:R-:W-:-:S03]  /*c750*/  ULDC UR6, c[0x0][0x718] ;  /* 0x0001c60000067ab9 */ /* 0x000fc60000000800 */
[----:B-1----:R-:W-:Y:S02]  /*c760*/  IMAD.MOV R20, RZ, RZ, -R20 ;  /* 0x000000ffff147224 */ /* 0x002fe400078e0a14 */
[----:B------:R-:W-:Y:S02]  /*c770*/  IMAD.IADD R7, R7, 0x1, R9 ;  /* 0x0000000107077824 */ /* 0x000fe400078e0209 */
[----:B0-----:R-:W-:-:S03]  /*c780*/  IMAD R18, R21, R20, R18 ;  /* 0x0000001415127224 */ /* 0x001fc600078e0212 */
[--C-:B------:R-:W-:Y:S01]  /*c790*/  SHF.R.U64 R20, R6, UR6, R7.reuse ;  /* 0x0000000606147c19 */ /* 0x100fe20008001207 */
[----:B---3--:R-:W-:Y:S01]  /*c7a0*/  IMAD.MOV R6, RZ, RZ, -R8 ;  /* 0x000000ffff067224 */ /* 0x008fe200078e0a08 */
[----:B------:R-:W-:Y:S01]  /*c7b0*/  SHF.R.U32.HI R7, RZ, UR6, R7 ;  /* 0x00000006ff077c19 */ /* 0x000fe20008011607 */
[----:B------:R-:W-:Y:S02]  /*c7c0*/  ULDC UR6, c[0x0][0x708] ;  /* 0x0001c20000067ab9 */ /* 0x000fe40000000800 */
[----:B--2---:R-:W-:Y:S01]  /*c7d0*/  @P3 IMAD R18, R22, R6, R19 ;  /* 0x0000000616123224 */ /* 0x004fe200078e0213 */
[--C-:B------:R-:W-:Y:S02]  /*c7e0*/  SHF.R.U64 R22, R20, UR6, R7.reuse ;  /* 0x0000000614167c19 */ /* 0x100fe40008001207 */
[----:B------:R-:W-:Y:S01]  /*c7f0*/  SHF.R.U32.HI R7, RZ, UR6, R7 ;  /* 0x00000006ff077c19 */ /* 0x000fe20008011607 */
[----:B------:R-:W-:-:S03]  /*c800*/  ULDC UR6, c[0x0][0x758] ;  /* 0x0001d60000067ab9 */ /* 0x000fc60000000800 */
[--C-:B------:R-:W-:Y:S02]  /*c810*/  SHF.R.U64 R19, R22, UR6, R7.reuse ;  /* 0x0000000616137c19 */ /* 0x100fe40008001207 */
[----:B------:R-:W-:-:S03]  /*c820*/  SHF.R.U32.HI R21, RZ, UR6, R7 ;  /* 0x00000006ff157c19 */ /* 0x000fc60008011607 */
[----:B------:R-:W-:Y:S02]  /*c830*/  IMAD.MOV.U32 R8, RZ, RZ, R19 ;  /* 0x000000ffff087224 */ /* 0x000fe400078e0013 */
[----:B------:R-:W-:Y:S01]  /*c840*/  IMAD.MOV.U32 R7, RZ, RZ, R21 ;  /* 0x000000ffff077224 */ /* 0x000fe200078e0015 */
[----:B------:R-:W-:Y:S06]  /*c850*/  @!P0 BRA `(.L_x_295) ;  /* 0x00000000002c8947 */ /* 0x000fec0003800000 */
        /* <DEDUP_REMOVED lines=9> */
[----:B------:R-:W-:-:S04]  /*c8f0*/  IMAD.WIDE.U32.X R6, R21, UR9, R6, P1 ;  /* 0x0000000915067c25 */ /* 0x000fc800088e0406 */
[----:B------:R-:W-:-:S07]  /*c900*/  IMAD.MOV.U32 R8, RZ, RZ, R6 ;  /* 0x000000ffff087224 */ /* 0x000fce00078e0006 */
.L_x_295:
[----:B------:R-:W-:Y:S01]  /*c910*/  ULDC UR6, c[0x0][0x748] ;  /* 0x0001d20000067ab9 */ /* 0x000fe20000000800 */
[----:B------:R-:W-:Y:S01]  /*c920*/  LOP3.LUT R6, R22, UR21, RZ, 0xc0, !PT ;  /* 0x0000001516067c12 */ /* 0x000fe2000f8ec0ff */
[----:B------:R-:W-:Y:S01]  /*c930*/  ULDC UR7, c[0x0][0x710] ;  /* 0x0001c40000077ab9 */ /* 0x000fe20000000800 */
[----:B------:R-:W-:Y:S01]  /*c940*/  SHF.R.U64 R7, R8, UR6, R7 ;  /* 0x0000000608077c19 */ /* 0x000fe20008001207 */
[----:B------:R-:W-:Y:S01]  /*c950*/  ULDC UR6, c[0x0][0x738] ;  /* 0x0001ce0000067ab9 */ /* 0x000fe20000000800 */
[----:B------:R-:W-:-:S03]  /*c960*/  LOP3.LUT R20, R20, UR4, RZ, 0xc0, !PT ;  /* 0x0000000414147c12 */ /* 0x000fc6000f8ec0ff */
[----:B------:R-:W-:Y:S02]  /*c970*/  IMAD.MOV R8, RZ, RZ, -R7 ;  /* 0x000000ffff087224 */ /* 0x000fe400078e0a07 */
[----:B------:R-:W-:Y:S02]  /*c980*/  IMAD R7, R7, UR5, R6 ;  /* 0x0000000507077c24 */ /* 0x000fe4000f8e0206 */
[----:B------:R-:W-:Y:S01]  /*c990*/  IMAD R19, R8, UR6, R19 ;  /* 0x0000000608137c24 */ /* 0x000fe2000f8e0213 */
[----:B------:R-:W-:Y:S01]  /*c9a0*/  ULDC UR6, c[0x0][0x700] ;  /* 0x0001c00000067ab9 */ /* 0x000fe20000000800 */
[----:B------:R-:W-:Y:S02]  /*c9b0*/  IMAD R18, R7, UR7, R18 ;  /* 0x0000000707127c24 */ /* 0x000fe4000f8e0212 */
[----:B------:R-:W-:Y:S02]  /*c9c0*/  IMAD R19, R19, UR6, R20 ;  /* 0x0000000613137c24 */ /* 0x000fe4000f8e0214 */
[----:B------:R-:W-:-:S03]  /*c9d0*/  IMAD.MOV.U32 R8, RZ, RZ, 0x1 ;  /* 0x00000001ff087424 */ /* 0x000fc600078e00ff */
[----:B------:R-:W-:Y:S02]  /*c9e0*/  SEL R6, R19, R18, !P3 ;  /* 0x0000001213067207 */ /* 0x000fe40005800000 */
[----:B------:R-:W-:-:S07]  /*c9f0*/  SEL R7, R18, R19, !P3 ;  /* 0x0000001312077207 */ /* 0x000fce0005800000 */
.L_x_293:
[----:B------:R-:W-:Y:S05]  /*ca00*/  BSYNC B1 ;  /* 0x0000000000017941 */ /* 0x000fea0003800000 */
.L_x_292:
[----:B------:R-:W-:-:S13]  /*ca10*/  LOP3.LUT P0, RZ, R8, 0xff, RZ, 0xc0, !PT ;  /* 0x000000ff08ff7812 */ /* 0x000fda000780c0ff */
[----:B------:R-:W-:Y:S05]  /*ca20*/  @P0 BRA `(.L_x_296) ;  /* 0xfffffff400140947 */ /* 0x000fea000383ffff */
[----:B------:R-:W-:Y:S05]  /*ca30*/  BSYNC B0 ;  /* 0x0000000000007941 */ /* 0x000fea0003800000 */
.L_x_285:
[----:B------:R-:W-:-:S03]  /*ca40*/  UMOV UR6, 0xffffffff ;  /* 0xffffffff00067882 */ /* 0x000fc60000000000 */
[----:B------:R-:W-:Y:S05]  /*ca50*/  BRA.DIV UR6, `(.L_x_297) ;  /* 0x0000000606287947 */ /* 0x000fea000b800000 */
[----:B------:R-:W-:-:S13]  /*ca60*/  ELECT P0, URZ, PT ;  /* 0x00000000003f782f */ /* 0x000fda0003800000 */
.L_x_312:
[----:B------:R-:W-:Y:S04]  /*ca70*/  BSSY B0, `(.L_x_298) ;  /* 0x0000034000007945 */ /* 0x000fe80003800000 */
[----:B------:R-:W-:Y:S05]  /*ca80*/  @!P0 BRA `(.L_x_299) ;  /* 0x0000000000c88947 */ /* 0x000fea0003800000 */
[----:B------:R-:W-:-:S04]  /*ca90*/  LOP3.LUT R4, R4, 0x2, RZ, 0xfc, !PT ;  /* 0x0000000204047812 */ /* 0x000fc800078efcff */
[----:B------:R-:W-:-:S13]  /*caa0*/  ISETP.NE.AND P0, PT, R4, 0x3, PT ;  /* 0x000000030400780c */ /* 0x000fda0003f05270 */
[----:B------:R-:W-:Y:S05]  /*cab0*/  @!P0 BRA `(.L_x_300) ;  /* 0x0000000000048947 */ /* 0x000fea0003800000 */
[----:B------:R-:W-:Y:S01]  /*cac0*/  BPT.TRAP 0x1 ;  /* 0x000000040000795c */ /* 0x000fe20000300000 */
.L_x_300:
[----:B------:R-:W0:Y:S01]  /*cad0*/  S2R R3, SR_CgaCtaId ;  /* 0x0000000000037919 */ /* 0x000e220000008800 */
[----:B------:R-:W-:-:S04]  /*cae0*/  MOV R0, 0x400 ;  /* 0x0000040000007802 */ /* 0x000fc80000000f00 */
[----:B0-----:R-:W-:Y:S02]  /*caf0*/  LEA R0, R3, R0, 0x18 ;  /* 0x0000000003007211 */ /* 0x001fe400078ec0ff */
[----:B------:R-:W-:-:S03]  /*cb00*/  SHF.L.U32 R3, R5, 0x1f, RZ ;  /* 0x0000001f05037819 */ /* 0x000fc600000006ff */
[----:B------:R-:W-:-:S04]  /*cb10*/  VIADD R0, R0, 0x28 ;  /* 0x0000002800007836 */ /* 0x000fc80000000000 */
[C---:B------:R-:W-:Y:S02]  /*cb20*/  IMAD R6, R17.reuse, 0x8, R0 ;  /* 0x0000000811067824 */ /* 0x040fe400078e0200 */
[----:B------:R-:W-:Y:S02]  /*cb30*/  VIADD R17, R17, 0x1 ;  /* 0x0000000111117836 */ /* 0x000fe40000000000 */
[----:B------:R-:W0:Y:S03]  /*cb40*/  SYNCS.PHASECHK.TRANS64.TRYWAIT P0, [R6+URZ], R3 ;  /* 0x00000003060075a7 */ /* 0x000e26000800017f */
[----:B------:R-:W-:-:S04]  /*cb50*/  ISETP.NE.AND P1, PT, R17, 0x5, PT ;  /* 0x000000051100780c */ /* 0x000fc80003f25270 */
[----:B------:R-:W-:Y:S02]  /*cb60*/  SEL R2, RZ, 0x1, P1 ;  /* 0x00000001ff027807 */ /* 0x000fe40000800000 */
[----:B------:R-:W-:Y:S02]  /*cb70*/  SEL R17, R17, RZ, P1 ;  /* 0x000000ff11117207 */ /* 0x000fe40000800000 */
[----:B------:R-:W-:-:S03]  /*cb80*/  LOP3.LUT R8, R5, R2, RZ, 0x3c, !PT ;  /* 0x0000000205087212 */ /* 0x000fc600078e3cff */
[----:B------:R-:W-:Y:S01]  /*cb90*/  IMAD R7, R17, 0x8, R0 ;  /* 0x0000000811077824 */ /* 0x000fe200078e0200 */
[----:B------:R-:W-:Y:S01]  /*cba0*/  SHF.L.U32 R4, R8, 0x1f, RZ ;  /* 0x0000001f08047819 */ /* 0x000fe200000006ff */
[----:B0-----:R-:W-:Y:S06]  /*cbb0*/  @!P0 BRA `(.L_x_301) ;  /* 0x0000000000f08947 */ /* 0x001fec0003800000 */
.L_x_313:
[----:B------:R-:W1:Y:S01]  /*cbc0*/  SYNCS.PHASECHK.TRANS64.TRYWAIT P0, [R7+URZ], R4 ;  /* 0x00000004070075a7 */ /* 0x000e62000800017f */
[----:B------:R-:W-:-:S05]  /*cbd0*/  VIADD R2, R17, 0x1 ;  /* 0x0000000111027836 */ /* 0x000fca0000000000 */
[----:B------:R-:W-:-:S04]  /*cbe0*/  ISETP.NE.AND P1, PT, R2, 0x5, PT ;  /* 0x000000050200780c */ /* 0x000fc80003f25270 */
[----:B0-----:R-:W-:Y:S02]  /*cbf0*/  SEL R3, RZ, 0x1, P1 ;  /* 0x00000001ff037807 */ /* 0x001fe40000800000 */
[----:B------:R-:W-:Y:S02]  /*cc00*/  SEL R9, R2, RZ, P1 ;  /* 0x000000ff02097207 */ /* 0x000fe40000800000 */
[----:B------:R-:W-:-:S03]  /*cc10*/  LOP3.LUT R8, R8, R3, RZ, 0x3c, !PT ;  /* 0x0000000308087212 */ /* 0x000fc600078e3cff */
[----:B------:R-:W-:Y:S01]  /*cc20*/  IMAD R10, R9, 0x8, R0 ;  /* 0x00000008090a7824 */ /* 0x000fe200078e0200 */
[----:B------:R-:W-:Y:S01]  /*cc30*/  SHF.L.U32 R5, R8, 0x1f, RZ ;  /* 0x0000001f08057819 */ /* 0x000fe200000006ff */
[----:B-1----:R-:W-:Y:S06]  /*cc40*/  @!P0 BRA `(.L_x_302) ;  /* 0x0000000000e08947 */ /* 0x002fec0003800000 */
.L_x_314:
[----:B------:R-:W1:Y:S01]  /*cc50*/  SYNCS.PHASECHK.TRANS64.TRYWAIT P0, [R10+URZ], R5 ;  /* 0x000000050a0075a7 */ /* 0x000e62000800017f */
[----:B------:R-:W-:-:S05]  /*cc60*/  VIADD R2, R9, 0x1 ;  /* 0x0000000109027836 */ /* 0x000fca0000000000 */
[----:B------:R-:W-:-:S04]  /*cc70*/  ISETP.NE.AND P1, PT, R2, 0x5, PT ;  /* 0x000000050200780c */ /* 0x000fc80003f25270 */
[----:B------:R-:W-:Y:S02]  /*cc80*/  SEL R3, RZ, 0x1, P1 ;  /* 0x00000001ff037807 */ /* 0x000fe40000800000 */
[----:B0-----:R-:W-:Y:S02]  /*cc90*/  SEL R7, R2, RZ, P1 ;  /* 0x000000ff02077207 */ /* 0x001fe40000800000 */
[----:B------:R-:W-:-:S03]  /*cca0*/  LOP3.LUT R9, R8, R3, RZ, 0x3c, !PT ;  /* 0x0000000308097212 */ /* 0x000fc600078e3cff */
[----:B------:R-:W-:Y:S01]  /*ccb0*/  IMAD R11, R7, 0x8, R0 ;  /* 0x00000008070b7824 */ /* 0x000fe200078e0200 */
[----:B------:R-:W-:Y:S01]  /*ccc0*/  SHF.L.U32 R6, R9, 0x1f, RZ ;  /* 0x0000001f09067819 */ /* 0x000fe200000006ff */
[----:B-1----:R-:W-:Y:S06]  /*ccd0*/  @!P0 BRA `(.L_x_303) ;  /* 0x0000000000d08947 */ /* 0x002fec0003800000 */
.L_x_315:
[----:B------:R-:W1:Y:S01]  /*cce0*/  SYNCS.PHASECHK.TRANS64.TRYWAIT P0, [R11+URZ], R6 ;  /* 0x000000060b0075a7 */ /* 0x000e62000800017f */
[----:B------:R-:W-:-:S05]  /*ccf0*/  VIADD R2, R7, 0x1 ;  /* 0x0000000107027836 */ /* 0x000fca0000000000 */
[----:B------:R-:W-:-:S04]  /*cd00*/  ISETP.NE.AND P1, PT, R2, 0x5, PT ;  /* 0x000000050200780c */ /* 0x000fc80003f25270 */
[----:B------:R-:W-:Y:S02]  /*cd10*/  SEL R4, RZ, 0x1, P1 ;  /* 0x00000001ff047807 */ /* 0x000fe40000800000 */
[----:B------:R-:W-:Y:S02]  /*cd20*/  SEL R3, R2, RZ, P1 ;  /* 0x000000ff02037207 */ /* 0x000fe40000800000 */
[----:B------:R-:W-:Y:S01]  /*cd30*/  LOP3.LUT R4, R9, R4, RZ, 0x3c, !PT ;  /* 0x0000000409047212 */ /* 0x000fe200078e3cff */
[----:B-1----:R-:W-:Y:S06]  /*cd40*/  @!P0 BRA `(.L_x_304) ;  /* 0x0000000000c88947 */ /* 0x002fec0003800000 */
.L_x_316:
[----:B------:R-:W-:Y:S01]  /*cd50*/  IMAD R3, R3, 0x8, R0 ;  /* 0x0000000803037824 */ /* 0x000fe200078e0200 */
[----:B------:R-:W-:-:S07]  /*cd60*/  SHF.L.U32 R0, R4, 0x1f, RZ ;  /* 0x0000001f04007819 */ /* 0x000fce00000006ff */
.L_x_305:
[----:B--2---:R2:W3:Y:S02]  /*cd70*/  SYNCS.PHASECHK.TRANS64.TRYWAIT P0, [R3+URZ], R0 ;  /* 0x00000000030075a7 */ /* 0x0044e4000800017f */
[----:B---3--:R-:W-:Y:S05]  /*cd80*/  @!P0 NANOSLEEP.SYNCS 0x989680 ;  /* 0x009896800000895d */ /* 0x008fea0003900000 */
[----:B------:R-:W3:Y:S02]  /*cd90*/  @!P0 SYNCS.PHASECHK.TRANS64 P0, [R3+URZ], R0 ;  /* 0x00000000030085a7 */ /* 0x000ee4000800007f */
[----:B---3--:R-:W-:Y:S05]  /*cda0*/  @!P0 BRA `(.L_x_305) ;  /* 0xfffffffc00f08947 */ /* 0x008fea000383ffff */
.L_x_299:
[----:B------:R-:W-:Y:S05]  /*cdb0*/  BSYNC B0 ;  /* 0x0000000000007941 */ /* 0x000fea0003800000 */
.L_x_298:
[----:B------:R-:W-:Y:S05]  /*cdc0*/  EXIT ;  /* 0x000000000000794d */ /* 0x000fea0003800000 */
.L_x_21:
[----:B-1----:R-:W-:-:S04]  /*cdd0*/  IMAD.U32 R17, RZ, RZ, UR8 ;  /* 0x00000008ff117e24 */ /* 0x002fc8000f8e00ff */
[----:B------:R1:W4:Y:S03]  /*cde0*/  SYNCS.PHASECHK.TRANS64.TRYWAIT P0, [R17+URZ], R18 ;  /* 0x00000012110075a7 */ /* 0x000326000800017f */
[----:B----4-:R-:W-:Y:S05]  /*cdf0*/  @!P0 NANOSLEEP.SYNCS 0x989680 ;  /* 0x009896800000895d */ /* 0x010fea0003900000 */
[----:B------:R-:W4:Y:S02]  /*ce00*/  @!P0 SYNCS.PHASECHK.TRANS64 P0, [R17+URZ], R18 ;  /* 0x00000012110085a7 */ /* 0x000f24000800007f */
[----:B----4-:R-:W-:Y:S05]  /*ce10*/  @!P0 BRA `(.L_x_21) ;  /* 0xfffffffc00ec8947 */ /* 0x010fea000383ffff */
[----:B------:R-:W-:Y:S05]  /*ce20*/  BRA `(.L_x_20) ;  /* 0xffffff4800ac7947 */ /* 0x000fea000383ffff */
.L_x_286:
[----:B------:R-:W-:Y:S01]  /*ce30*/  BSSY B1, `(.L_x_306) ;  /* 0x0000006000017945 */ /* 0x000fe20003800000 */
[----:B------:R-:W-:-:S07]  /*ce40*/  IMAD.MOV.U32 R8, RZ, RZ, -0x1 ;  /* 0xffffffffff087424 */ /* 0x000fce00078e00ff */
[----:B------:R-:W-:Y:S05]  /*ce50*/  WARPSYNC.COLLECTIVE R8, `(.L_x_307) ;  /* 0x00000000080c7348 */ /* 0x000fea0003c00000 */
[----:B------:R-:W-:Y:S02]  /*ce60*/  ELECT P0, UR62, PT ;  /* 0x00000000003e782f */ /* 0x000fe40003800000 */
[----:B------:R-:W-:Y:S01]  /*ce70*/  MOV R8, UR62 ;  /* 0x0000003e00087c02 */ /* 0x000fe20008000f00 */
[----:B------:R-:W-:Y:S10]  /*ce80*/  ENDCOLLECTIVE ;  /* 0x000000000000791b */ /* 0x000ff40003800000 */
.L_x_307:
[----:B------:R-:W-:Y:S05]  /*ce90*/  BSYNC B1 ;  /* 0x0000000000017941 */ /* 0x000fea0003800000 */
.L_x_306:
[----:B------:R-:W-:Y:S05]  /*cea0*/  BRA `(.L_x_308) ;  /* 0xfffffff000007947 */ /* 0x000fea000383ffff */
.L_x_289:
[----:B0-----:R0:W1:Y:S02]  /*ceb0*/  SYNCS.PHASECHK.TRANS64.TRYWAIT P0, [R21+URZ+0x28], R8 ;  /* 0x00002808150075a7 */ /* 0x001064000800017f */
[----:B-1----:R-:W-:Y:S05]  /*cec0*/  @!P0 NANOSLEEP.SYNCS 0x989680 ;  /* 0x009896800000895d */ /* 0x002fea0003900000 */
[----:B------:R-:W1:Y:S02]  /*ced0*/  @!P0 SYNCS.PHASECHK.TRANS64 P0, [R21+URZ+0x28], R8 ;  /* 0x00002808150085a7 */ /* 0x000e64000800007f */
[----:B-1----:R-:W-:Y:S05]  /*cee0*/  @!P0 BRA `(.L_x_289) ;  /* 0xfffffffc00f08947 */ /* 0x002fea000383ffff */
[----:B------:R-:W-:Y:S05]  /*cef0*/  BRA `(.L_x_309) ;  /* 0xfffffff0003c7947 */ /* 0x000fea000383ffff */
.L_x_297:
[----:B------:R-:W-:Y:S01]  /*cf00*/  BSSY B0, `(.L_x_310) ;  /* 0x0000006000007945 */ /* 0x000fe20003800000 */
[----:B------:R-:W-:-:S07]  /*cf10*/  IMAD.MOV.U32 R8, RZ, RZ, -0x1 ;  /* 0xffffffffff087424 */ /* 0x000fce00078e00ff */
[----:B------:R-:W-:Y:S05]  /*cf20*/  WARPSYNC.COLLECTIVE R8, `(.L_x_311) ;  /* 0x00000000080c7348 */ /* 0x000fea0003c00000 */
[----:B------:R-:W-:Y:S02]  /*cf30*/  ELECT P0, UR62, PT ;  /* 0x00000000003e782f */ /* 0x000fe40003800000 */
[----:B------:R-:W-:Y:S01]  /*cf40*/  MOV R8, UR62 ;  /* 0x0000003e00087c02 */ /* 0x000fe20008000f00 */
[----:B------:R-:W-:Y:S10]  /*cf50*/  ENDCOLLECTIVE ;  /* 0x000000000000791b */ /* 0x000ff40003800000 */
.L_x_311:
[----:B------:R-:W-:Y:S05]  /*cf60*/  BSYNC B0 ;  /* 0x0000000000007941 */ /* 0x000fea0003800000 */
.L_x_310:
[----:B------:R-:W-:Y:S05]  /*cf70*/  BRA `(.L_x_312) ;  /* 0xfffffff800bc7947 */ /* 0x000fea000383ffff */
.L_x_301:
[----:B0-----:R0:W1:Y:S02]  /*cf80*/  SYNCS.PHASECHK.TRANS64.TRYWAIT P0, [R6+URZ], R3 ;  /* 0x00000003060075a7 */ /* 0x001064000800017f */
[----:B-1----:R-:W-:Y:S05]  /*cf90*/  @!P0 NANOSLEEP.SYNCS 0x989680 ;  /* 0x009896800000895d */ /* 0x002fea0003900000 */
[----:B------:R-:W1:Y:S02]  /*cfa0*/  @!P0 SYNCS.PHASECHK.TRANS64 P0, [R6+URZ], R3 ;  /* 0x00000003060085a7 */ /* 0x000e64000800007f */
[----:B-1----:R-:W-:Y:S05]  /*cfb0*/  @!P0 BRA `(.L_x_301) ;  /* 0xfffffffc00f08947 */ /* 0x002fea000383ffff */
[----:B------:R-:W-:Y:S05]  /*cfc0*/  BRA `(.L_x_313) ;  /* 0xfffffff800fc7947 */ /* 0x000fea000383ffff */
.L_x_302:
[----:B0-----:R0:W1:Y:S02]  /*cfd0*/  SYNCS.PHASECHK.TRANS64.TRYWAIT P0, [R7+URZ], R4 ;  /* 0x00000004070075a7 */ /* 0x001064000800017f */
[----:B-1----:R-:W-:Y:S05]  /*cfe0*/  @!P0 NANOSLEEP.SYNCS 0x989680 ;  /* 0x009896800000895d */ /* 0x002fea0003900000 */
[----:B------:R-:W1:Y:S02]  /*cff0*/  @!P0 SYNCS.PHASECHK.TRANS64 P0, [R7+URZ], R4 ;  /* 0x00000004070085a7 */ /* 0x000e64000800007f */
[----:B-1----:R-:W-:Y:S05]  /*d000*/  @!P0 BRA `(.L_x_302) ;  /* 0xfffffffc00f08947 */ /* 0x002fea000383ffff */
[----:B------:R-:W-:Y:S05]  /*d010*/  BRA `(.L_x_314) ;  /* 0xfffffffc000c7947 */ /* 0x000fea000383ffff */
.L_x_303:
[----:B0-----:R0:W1:Y:S02]  /*d020*/  SYNCS.PHASECHK.TRANS64.TRYWAIT P0, [R10+URZ], R5 ;  /* 0x000000050a0075a7 */ /* 0x001064000800017f */
[----:B-1----:R-:W-:Y:S05]  /*d030*/  @!P0 NANOSLEEP.SYNCS 0x989680 ;  /* 0x009896800000895d */ /* 0x002fea0003900000 */
[----:B------:R-:W1:Y:S02]  /*d040*/  @!P0 SYNCS.PHASECHK.TRANS64 P0, [R10+URZ], R5 ;  /* 0x000000050a0085a7 */ /* 0x000e64000800007f */
[----:B-1----:R-:W-:Y:S05]  /*d050*/  @!P0 BRA `(.L_x_303) ;  /* 0xfffffffc00f08947 */ /* 0x002fea000383ffff */
[----:B------:R-:W-:Y:S05]  /*d060*/  BRA `(.L_x_315) ;  /* 0xfffffffc001c7947 */ /* 0x000fea000383ffff */
.L_x_304:
[----:B-1----:R1:W2:Y:S02]  /*d070*/  SYNCS.PHASECHK.TRANS64.TRYWAIT P0, [R11+URZ], R6 ;  /* 0x000000060b0075a7 */ /* 0x0022a4000800017f */
[----:B--2---:R-:W-:Y:S05]  /*d080*/  @!P0 NANOSLEEP.SYNCS 0x989680 ;  /* 0x009896800000895d */ /* 0x004fea0003900000 */
[----:B------:R-:W2:Y:S02]  /*d090*/  @!P0 SYNCS.PHASECHK.TRANS64 P0, [R11+URZ], R6 ;  /* 0x000000060b0085a7 */ /* 0x000ea4000800007f */
[----:B--2---:R-:W-:Y:S05]  /*d0a0*/  @!P0 BRA `(.L_x_304) ;  /* 0xfffffffc00f08947 */ /* 0x004fea000383ffff */
[----:B------:R-:W-:Y:S05]  /*d0b0*/  BRA `(.L_x_316) ;  /* 0xfffffffc00247947 */ /* 0x000fea000383ffff */
.L_x_317:
[----:B------:R-:W-:-:S00]  /*d0c0*/  BRA `(.L_x_317) ;  /* 0xfffffffc00fc7947 */ /* 0x000fc0000383ffff */
[----:B------:R-:W-:-:S00]  /*d0d0*/  NOP ;  /* 0x0000000000007918 */ /* 0x000fc00000000000 */
        /* <DEDUP_REMOVED lines=10> */
.L_x_318:


//--------------------- .nv.shared._ZN7cutlass13device_kernelINS_4gemm6kernel13GemmUniversalIN4cute5tupleIJiiiiEEENS1_10collective13CollectiveMmaINS1_40MainloopSm90TmaGmmaWarpSpecializedSparseILi5ENS5_IJNS4_1CILi2EEENSA_ILi1EEESC_EEENS1_35KernelTmaWarpSpecializedCooperativeEEENS5_IJNSA_ILi128EEENSA_ILi256EEENSA_ILi64EEEEEENS_10bfloat16_tENS5_IJNS4_6LayoutINS5_IJiNS5_IJSB_iEEEiEEENS5_IJlNS5_IJSC_SB_EEElEEEEENSL_INS5_IJNS5_IJNS5_IJNSA_ILi8EEESB_NSA_ILi4EEEEEEiEEENS5_IJNS5_IJNSA_ILi16EEESB_SB_EEEiEEEiEEENS5_IJNS5_IJNS5_IJSI_SV_NSA_ILi1024EEEEEENSA_ILi4096EEEEEENS5_IJNS5_IJSC_NSA_ILi512EEENSA_ILi32EEEEEElEEElEEEEEEEESK_NS5_IJlSC_lEEENS4_8TiledMMAINS4_8MMA_AtomIJNS4_4SM904GMMA6SPARSE29GMMA_64x256x32_F32BF16BF16_SSILNS1E_5MajorE0ELS1H_0ELNS1E_7ScaleInE1ELS1I_1ELNS1E_9SparseSelE0EEEEEENSL_ISD_NS5_IJSC_NSA_ILi0EEES1M_EEEEENS5_IJNS4_10UnderscoreES1P_S1P_EEEEENS4_13SM90_TMA_LOADENS4_14ComposedLayoutINS4_7SwizzleILi2ELi4ELi3EEENS4_25smem_sparse_ptr_flag_bitsILi2ELi16EEENSL_INS5_IJNS5_IJSC_SR_EEENS5_IJSB_S14_EEEEEENS5_IJNS5_IJS1M_SI_EEESO_EEEEEEEvNS4_8identityENS4_23SM90_TMA_LOAD_MULTICASTENS1T_INS1U_ILi3ELi4ELi3EEENS4_18smem_ptr_flag_bitsILi16EEENSL_INS5_IJSR_SI_EEENS5_IJSI_SC_EEEEEEEvS25_EENS_8epilogue10collective6detail29Sm90TmaWarpSpecializedAdapterINS2G_15DefaultEpilogueIfNS5_IJSC_llEEES2K_NS2F_6thread17LinearCombinationIfLi1EffLNS2L_9ScaleType4KindE0ELNS_15FloatRoundStyleE2EfEENS1_15EpilogueDefaultEEEEEvvEEEEvNT_6ParamsE --------------------------
	.section	.nv.shared._ZN7cutlass13device_kernelINS_4gemm6kernel13GemmUniversalIN4cute5tupleIJiiiiEEENS1_10collective13CollectiveMmaINS1_40MainloopSm90TmaGmmaWarpSpecializedSparseILi5ENS5_IJNS4_1CILi2EEENSA_ILi1EEESC_EEENS1_35KernelTmaWarpSpecializedCooperativeEEENS5_IJNSA_ILi128EEENSA_ILi256EEENSA_ILi64EEEEEENS_10bfloat16_tENS5_IJNS4_6LayoutINS5_IJiNS5_IJSB_iEEEiEEENS5_IJlNS5_IJSC_SB_EEElEEEEENSL_INS5_IJNS5_IJNS5_IJNSA_ILi8EEESB_NSA_ILi4EEEEEEiEEENS5_IJNS5_IJNSA_ILi16EEESB_SB_EEEiEEEiEEENS5_IJNS5_IJNS5_IJSI_SV_NSA_ILi1024EEEEEENSA_ILi4096EEEEEENS5_IJNS5_IJSC_NSA_ILi512EEENSA_ILi32EEEEEElEEElEEEEEEEESK_NS5_IJlSC_lEEENS4_8TiledMMAINS4_8MMA_AtomIJNS4_4SM904GMMA6SPARSE29GMMA_64x256x32_F32BF16BF16_SSILNS1E_5MajorE0ELS1H_0ELNS1E_7ScaleInE1ELS1I_1ELNS1E_9SparseSelE0EEEEEENSL_ISD_NS5_IJSC_NSA_ILi0EEES1M_EEEEENS5_IJNS4_10UnderscoreES1P_S1P_EEEEENS4_13SM90_TMA_LOADENS4_14ComposedLayoutINS4_7SwizzleILi2ELi4ELi3EEENS4_25smem_sparse_ptr_flag_bitsILi2ELi16EEENSL_INS5_IJNS5_IJSC_SR_EEENS5_IJSB_S14_EEEEEENS5_IJNS5_IJS1M_SI_EEESO_EEEEEEEvNS4_8identityENS4_23SM90_TMA_LOAD_MULTICASTENS1T_INS1U_ILi3ELi4ELi3EEENS4_18smem_ptr_flag_bitsILi16EEENSL_INS5_IJSR_SI_EEENS5_IJSI_SC_EEEEEEEvS25_EENS_8epilogue10collective6detail29Sm90TmaWarpSpecializedAdapterINS2G_15DefaultEpilogueIfNS5_IJSC_llEEES2K_NS2F_6thread17LinearCombinationIfLi1EffLNS2L_9ScaleType4KindE0ELNS_15FloatRoundStyleE2EfEENS1_15EpilogueDefaultEEEEEvvEEEEvNT_6ParamsE,"aw",@nobits
	.sectionflags	@""
	.align	16
	.zero		1024


//--------------------- .nv.shared.reserved.0     --------------------------
	.section	.nv.shared.reserved.0,"aw",@nobits
	.weak		__nv_reservedSMEM_offset_0_alias
	.size		__nv_reservedSMEM_offset_0_alias, 0, 0
	.other		__nv_reservedSMEM_offset_0_alias,@"STO_CUDA_RESERVED_SHARED STV_DEFAULT"
__nv_reservedSMEM_offset_0_alias:
	.zero		0


//--------------------- .nv.global                --------------------------
	.section	.nv.global,"aw",@nobits
.nv.global:
	.type		_ZN39_INTERNAL_a2732131_4_k_cu_43ee9280_27964cute1_E,@object
	.size		_ZN39_INTERNAL_a2732131_4_k_cu_43ee9280_27964cute1_E,(_ZN39_INTERNAL_a2732131_4_k_cu_43ee9280_27964cuda3std3__45__cpo6cbeginE - _ZN39_INTERNAL_a2732131_4_k_cu_43ee9280_27964cute1_E)
_ZN39_INTERNAL_a2732131_4_k_cu_43ee9280_27964cute1_E:
	.zero		1
	.type		_ZN39_INTERNAL_a2732131_4_k_cu_43ee9280_27964cuda3std3__45__cpo6cbeginE,@object
	.size		_ZN39_INTERNAL_a2732131_4_k_cu_43ee9280_27964cuda3std3__45__cpo6cbeginE,(_ZN39_INTERNAL_a2732131_4_k_cu_43ee9280_27964cuda3std3__48in_placeE - _ZN39_INTERNAL_a2732131_4_k_cu_43ee9280_27964cuda3std3__45__cpo6cbeginE)
_ZN39_INTERNAL_a2732131_4_k_cu_43ee9280_27964cuda3std3__45__cpo6cbeginE:
	.zero		1
	.type		_ZN39_INTERNAL_a2732131_4_k_cu_43ee9280_27964cuda3std3__48in_placeE,@object
	.size		_ZN39_INTERNAL_a2732131_4_k_cu_43ee9280_27964cuda3std3__48in_placeE,(_ZN39_INTERNAL_a2732131_4_k_cu_43ee9280_27964cuda3std6ranges3__45__cpo9iter_moveE - _ZN39_INTERNAL_a2732131_4_k_cu_43ee9280_27964cuda3std3__48in_placeE)
_ZN39_INTERNAL_a2732131_4_k_cu_43ee9280_27964cuda3std3__48in_placeE:
	.zero		1
	.type		_ZN39_INTERNAL_a2732131_4_k_cu_43ee9280_27964cuda3std6ranges3__45__cpo9iter_moveE,@object
	.size		_ZN39_INTERNAL_a2732131_4_k_cu_43ee9280_27964cuda3std6ranges3__45__cpo9iter_moveE,(_ZN39_INTERNAL_a2732131_4_k_cu_43ee9280_27964cuda3std3__45__cpo5beginE - _ZN39_INTERNAL_a2732131_4_k_cu_43ee9280_27964cuda3std6ranges3__45__cpo9iter_moveE)
_ZN39_INTERNAL_a2732131_4_k_cu_43ee9280_27964cuda3std6ranges3__45__cpo9iter_moveE:
	.zero		1
	.type		_ZN39_INTERNAL_a2732131_4_k_cu_43ee9280_27964cuda3std3__45__cpo5beginE,@object
	.size		_ZN39_INTERNAL_a2732131_4_k_cu_43ee9280_27964cuda3std3__45__cpo5beginE,(_ZN39_INTERNAL_a2732131_4_k_cu_43ee9280_27964cuda3std3__441_GLOBAL__N__a2732131_4_k_cu_43ee9280_27966ignoreE - _ZN39_INTERNAL_a2732131_4_k_cu_43ee9280_27964cuda3std3__45__cpo5beginE)
_ZN39_INTERNAL_a2732131_4_k_cu_43ee9280_27964cuda3std3__45__cpo5beginE:
	.zero		1
	.type		_ZN39_INTERNAL_a2732131_4_k_cu_43ee9280_27964cuda3std3__441_GLOBAL__N__a2732131_4_k_cu_43ee9280_27966ignoreE,@object
	.size		_ZN39_INTERNAL_a2732131_4_k_cu_43ee9280_27964cuda3std3__441_GLOBAL__N__a2732131_4_k_cu_43ee9280_27966ignoreE,(_ZN39_INTERNAL_a2732131_4_k_cu_43ee9280_27964cute7productE - _ZN39_INTERNAL_a2732131_4_k_cu_43ee9280_27964cuda3std3__441_GLOBAL__N__a2732131_4_k_cu_43ee9280_27966ignoreE)
_ZN39_INTERNAL_a2732131_4_k_cu_43ee9280_27964cuda3std3__441_GLOBAL__N__a2732131_4_k_cu_43ee9280_27966ignoreE:
	.zero		1
	.type		_ZN39_INTERNAL_a2732131_4_k_cu_43ee9280_27964cute7productE,@object
	.size		_ZN39_INTERNAL_a2732131_4_k_cu_43ee9280_27964cute7productE,(_ZN39_INTERNAL_a2732131_4_k_cu_43ee9280_27964cuda3std3__45__cpo3endE - _ZN39_INTERNAL_a2732131_4_k_cu_43ee9280_27964cute7productE)
_ZN39_INTERNAL_a2732131_4_k_cu_43ee9280_27964cute7productE:
	.zero		1
	.type		_ZN39_INTERNAL_a2732131_4_k_cu_43ee9280_27964cuda3std3__45__cpo3endE,@object
	.size		_ZN39_INTERNAL_a2732131_4_k_cu_43ee9280_27964cuda3std3__45__cpo3endE,(_ZN39_INTERNAL_a2732131_4_k_cu_43ee9280_27964cuda3std3__419piecewise_constructE - _ZN39_INTERNAL_a2732131_4_k_cu_43ee9280_27964cuda3std3__45__cpo3endE)
_ZN39_INTERNAL_a2732131_4_k_cu_43ee9280_27964cuda3std3__45__cpo3endE:
	.zero		1
	.type		_ZN39_INTERNAL_a2732131_4_k_cu_43ee9280_27964cuda3std3__419piecewise_constructE,@object
	.size		_ZN39_INTERNAL_a2732131_4_k_cu_43ee9280_27964cuda3std3__419piecewise_constructE,(_ZN39_INTERNAL_a2732131_4_k_cu_43ee9280_27964cuda3std3__45__cpo4cendE - _ZN39_INTERNAL_a2732131_4_k_cu_43ee9280_27964cuda3std3__419piecewise_constructE)
_ZN39_INTERNAL_a2732131_4_k_cu_43ee9280_27964cuda3std3__419piecewise_constructE:
	.zero		1
	.type		_ZN39_INTERNAL_a2732131_4_k_cu_43ee9280_27964cuda3std3__45__cpo4cendE,@object
	.size		_ZN39_INTERNAL_a2732131_4_k_cu_43ee9280_27964cuda3std3__45__cpo4cendE,(_ZN39_INTERNAL_a2732131_4_k_cu_43ee9280_27964cuda3std6ranges3__45__cpo4swapE - _ZN39_INTERNAL_a2732131_4_k_cu_43ee9280_27964cuda3std3__45__cpo4cendE)
_ZN39_INTERNAL_a2732131_4_k_cu_43ee9280_27964cuda3std3__45__cpo4cendE:
	.zero		1
	.type		_ZN39_INTERNAL_a2732131_4_k_cu_43ee9280_27964cuda3std6ranges3__45__cpo4swapE,@object
	.size		_ZN39_INTERNAL_a2732131_4_k_cu_43ee9280_27964cuda3std6ranges3__45__cpo4swapE,(.L_7 - _ZN39_INTERNAL_a2732131_4_k_cu_43ee9280_27964cuda3std6ranges3__45__cpo4swapE)
_ZN39_INTERNAL_a2732131_4_k_cu_43ee9280_27964cuda3std6ranges3__45__cpo4swapE:
	.zero		1
.L_7:


//--------------------- .nv.constant0._ZN7cutlass13device_kernelINS_4gemm6kernel13GemmUniversalIN4cute5tupleIJiiiiEEENS1_10collective13CollectiveMmaINS1_40MainloopSm90TmaGmmaWarpSpecializedSparseILi5ENS5_IJNS4_1CILi2EEENSA_ILi1EEESC_EEENS1_35KernelTmaWarpSpecializedCooperativeEEENS5_IJNSA_ILi128EEENSA_ILi256EEENSA_ILi64EEEEEENS_10bfloat16_tENS5_IJNS4_6LayoutINS5_IJiNS5_IJSB_iEEEiEEENS5_IJlNS5_IJSC_SB_EEElEEEEENSL_INS5_IJNS5_IJNS5_IJNSA_ILi8EEESB_NSA_ILi4EEEEEEiEEENS5_IJNS5_IJNSA_ILi16EEESB_SB_EEEiEEEiEEENS5_IJNS5_IJNS5_IJSI_SV_NSA_ILi1024EEEEEENSA_ILi4096EEEEEENS5_IJNS5_IJSC_NSA_ILi512EEENSA_ILi32EEEEEElEEElEEEEEEEESK_NS5_IJlSC_lEEENS4_8TiledMMAINS4_8MMA_AtomIJNS4_4SM904GMMA6SPARSE29GMMA_64x256x32_F32BF16BF16_SSILNS1E_5MajorE0ELS1H_0ELNS1E_7ScaleInE1ELS1I_1ELNS1E_9SparseSelE0EEEEEENSL_ISD_NS5_IJSC_NSA_ILi0EEES1M_EEEEENS5_IJNS4_10UnderscoreES1P_S1P_EEEEENS4_13SM90_TMA_LOADENS4_14ComposedLayoutINS4_7SwizzleILi2ELi4ELi3EEENS4_25smem_sparse_ptr_flag_bitsILi2ELi16EEENSL_INS5_IJNS5_IJSC_SR_EEENS5_IJSB_S14_EEEEEENS5_IJNS5_IJS1M_SI_EEESO_EEEEEEEvNS4_8identityENS4_23SM90_TMA_LOAD_MULTICASTENS1T_INS1U_ILi3ELi4ELi3EEENS4_18smem_ptr_flag_bitsILi16EEENSL_INS5_IJSR_SI_EEENS5_IJSI_SC_EEEEEEEvS25_EENS_8epilogue10collective6detail29Sm90TmaWarpSpecializedAdapterINS2G_15DefaultEpilogueIfNS5_IJSC_llEEES2K_NS2F_6thread17LinearCombinationIfLi1EffLNS2L_9ScaleType4KindE0ELNS_15FloatRoundStyleE2EfEENS1_15EpilogueDefaultEEEEEvvEEEEvNT_6ParamsE --------------------------
	.section	.nv.constant0._ZN7cutlass13device_kernelINS_4gemm6kernel13GemmUniversalIN4cute5tupleIJiiiiEEENS1_10collective13CollectiveMmaINS1_40MainloopSm90TmaGmmaWarpSpecializedSparseILi5ENS5_IJNS4_1CILi2EEENSA_ILi1EEESC_EEENS1_35KernelTmaWarpSpecializedCooperativeEEENS5_IJNSA_ILi128EEENSA_ILi256EEENSA_ILi64EEEEEENS_10bfloat16_tENS5_IJNS4_6LayoutINS5_IJiNS5_IJSB_iEEEiEEENS5_IJlNS5_IJSC_SB_EEElEEEEENSL_INS5_IJNS5_IJNS5_IJNSA_ILi8EEESB_NSA_ILi4EEEEEEiEEENS5_IJNS5_IJNSA_ILi16EEESB_SB_EEEiEEEiEEENS5_IJNS5_IJNS5_IJSI_SV_NSA_ILi1024EEEEEENSA_ILi4096EEEEEENS5_IJNS5_IJSC_NSA_ILi512EEENSA_ILi32EEEEEElEEElEEEEEEEESK_NS5_IJlSC_lEEENS4_8TiledMMAINS4_8MMA_AtomIJNS4_4SM904GMMA6SPARSE29GMMA_64x256x32_F32BF16BF16_SSILNS1E_5MajorE0ELS1H_0ELNS1E_7ScaleInE1ELS1I_1ELNS1E_9SparseSelE0EEEEEENSL_ISD_NS5_IJSC_NSA_ILi0EEES1M_EEEEENS5_IJNS4_10UnderscoreES1P_S1P_EEEEENS4_13SM90_TMA_LOADENS4_14ComposedLayoutINS4_7SwizzleILi2ELi4ELi3EEENS4_25smem_sparse_ptr_flag_bitsILi2ELi16EEENSL_INS5_IJNS5_IJSC_SR_EEENS5_IJSB_S14_EEEEEENS5_IJNS5_IJS1M_SI_EEESO_EEEEEEEvNS4_8identityENS4_23SM90_TMA_LOAD_MULTICASTENS1T_INS1U_ILi3ELi4ELi3EEENS4_18smem_ptr_flag_bitsILi16EEENSL_INS5_IJSR_SI_EEENS5_IJSI_SC_EEEEEEEvS25_EENS_8epilogue10collective6detail29Sm90TmaWarpSpecializedAdapterINS2G_15DefaultEpilogueIfNS5_IJSC_llEEES2K_NS2F_6thread17LinearCombinationIfLi1EffLNS2L_9ScaleType4KindE0ELNS_15FloatRoundStyleE2EfEENS1_15EpilogueDefaultEEEEEvvEEEEvNT_6ParamsE,"a",@progbits
	.sectionflags	@""
	.align	4
.nv.constant0._ZN7cutlass13device_kernelINS_4gemm6kernel13GemmUniversalIN4cute5tupleIJiiiiEEENS1_10collective13CollectiveMmaINS1_40MainloopSm90TmaGmmaWarpSpecializedSparseILi5ENS5_IJNS4_1CILi2EEENSA_ILi1EEESC_EEENS1_35KernelTmaWarpSpecializedCooperativeEEENS5_IJNSA_ILi128EEENSA_ILi256EEENSA_ILi64EEEEEENS_10bfloat16_tENS5_IJNS4_6LayoutINS5_IJiNS5_IJSB_iEEEiEEENS5_IJlNS5_IJSC_SB_EEElEEEEENSL_INS5_IJNS5_IJNS5_IJNSA_ILi8EEESB_NSA_ILi4EEEEEEiEEENS5_IJNS5_IJNSA_ILi16EEESB_SB_EEEiEEEiEEENS5_IJNS5_IJNS5_IJSI_SV_NSA_ILi1024EEEEEENSA_ILi4096EEEEEENS5_IJNS5_IJSC_NSA_ILi512EEENSA_ILi32EEEEEElEEElEEEEEEEESK_NS5_IJlSC_lEEENS4_8TiledMMAINS4_8MMA_AtomIJNS4_4SM904GMMA6SPARSE29GMMA_64x256x32_F32BF16BF16_SSILNS1E_5MajorE0ELS1H_0ELNS1E_7ScaleInE1ELS1I_1ELNS1E_9SparseSelE0EEEEEENSL_ISD_NS5_IJSC_NSA_ILi0EEES1M_EEEEENS5_IJNS4_10UnderscoreES1P_S1P_EEEEENS4_13SM90_TMA_LOADENS4_14ComposedLayoutINS4_7SwizzleILi2ELi4ELi3EEENS4_25smem_sparse_ptr_flag_bitsILi2ELi16EEENSL_INS5_IJNS5_IJSC_SR_EEENS5_IJSB_S14_EEEEEENS5_IJNS5_IJS1M_SI_EEESO_EEEEEEEvNS4_8identityENS4_23SM90_TMA_LOAD_MULTICASTENS1T_INS1U_ILi3ELi4ELi3EEENS4_18smem_ptr_flag_bitsILi16EEENSL_INS5_IJSR_SI_EEENS5_IJSI_SC_EEEEEEEvS25_EENS_8epilogue10collective6detail29Sm90TmaWarpSpecializedAdapterINS2G_15DefaultEpilogueIfNS5_IJSC_llEEES2K_NS2F_6thread17LinearCombinationIfLi1EffLNS2L_9ScaleType4KindE0ELNS_15FloatRoundStyleE2EfEENS1_15EpilogueDefaultEEEEEvvEEEEvNT_6ParamsE:
	.zero		1920


//--------------------- SYMBOLS --------------------------

	.type		.nv.reservedSmem.offset0,@object
	.size		.nv.reservedSmem.offset0,0x4
